# CuTe-DSL kernel — source=cudnn_frontend_dsl family=grouped_gemm_swiglu
# config = {"ab_dtype": "Float8E4M3FN", "sf_vec": 16, "d_dtype": "Float4E2M1FN", "vector_f32": true, "mma_mn": [128, 128], "cluster_mn": [2, 1]}


// ===== COMPILED SASS (sm_100a) =====

	.target	sm_100a

	.elftype	@"ET_EXEC"


//--------------------- .note.nv.tkinfo           --------------------------
	.section	.note.nv.tkinfo,"",@"SHT_NOTE"
	.sectionflags	@"SHF_NOTE_NV_TKINFO"
	.tkinfo
        /*0018*/ 	.word	0x00000081
        /*0030*/ 	.string	""
        /*0030*/ 	.string	"ptxas"
        /*0030*/ 	.string	"Cuda compilation tools, release 12.9, V12.9.83"
        /*0030*/ 	.string	"Build system must define TOOLS_VERSION_EXTENDED"
        /*0030*/ 	.string	"-O 3 -arch sm_100a "



//--------------------- .note.nv.cuver            --------------------------
	.section	.note.nv.cuver,"",@"SHT_NOTE"
	.sectionflags	@"SHF_NOTE_NV_CUVER"
        /*0018*/ 	.short	0x0001
        /*001a*/ 	.short	0x0064
        /*001c*/ 	.short	0x0001
        /*001e*/ 	.short	0x0000
        /*0020*/ 	.short	0x0001
        /*0022*/ 	.short	0x0000


//--------------------- .nv.info                  --------------------------
	.section	.nv.info,"",@"SHT_CUDA_INFO"
	.align	4


	//----- nvinfo : EIATTR_REGCOUNT
	.align		4
        /*0000*/ 	.byte	0x04, 0x2f
        /*0002*/ 	.short	(.L_4 - .L_3)
	.align		4
.L_3:
        /*0004*/ 	.word	index@(kernel_cutlass_kernel_cudnngrouped_gemmgrouped_gemm_swiglugrouped_gemm_swiglu_quantBlockScaledContiguousGroupedGemmKernel_object_at__TiledMMA_ThrLayoutVMNK11110000_PermutationMNK____MMAAt_0)
        /*0008*/ 	.word	0x00000083


	//----- nvinfo : EIATTR_FRAME_SIZE
	.align		4
.L_4:
        /*000c*/ 	.byte	0x04, 0x11
        /*000e*/ 	.short	(.L_6 - .L_5)
	.align		4
.L_5:
        /*0010*/ 	.word	index@($__internal_2_$__cuda_sm10x_tcgen05_guardrail_trap_unallocated_columns_being_dealloced)
        /*0014*/ 	.word	0x00000000


	//----- nvinfo : EIATTR_FRAME_SIZE
	.align		4
.L_6:
        /*0018*/ 	.byte	0x04, 0x11
        /*001a*/ 	.short	(.L_8 - .L_7)
	.align		4
.L_7:
        /*001c*/ 	.word	index@($__internal_1_$__cuda_sm10x_tcgen05_guardrail_trap_phase_invalid_during_alloc)
        /*0020*/ 	.word	0x00000000


	//----- nvinfo : EIATTR_FRAME_SIZE
	.align		4
.L_8:
        /*0024*/ 	.byte	0x04, 0x11
        /*0026*/ 	.short	(.L_10 - .L_9)
	.align		4
.L_9:
        /*0028*/ 	.word	index@($__internal_0_$__cuda_sm10x_tcgen05_guardrail_trap_col_being_dealloced_not_returned_by_alloc)
        /*002c*/ 	.word	0x00000000


	//----- nvinfo : EIATTR_FRAME_SIZE
	.align		4
.L_10:
        /*0030*/ 	.byte	0x04, 0x11
        /*0032*/ 	.short	(.L_12 - .L_11)
	.align		4
.L_11:
        /*0034*/ 	.word	index@(kernel_cutlass_kernel_cudnngrouped_gemmgrouped_gemm_swiglugrouped_gemm_swiglu_quantBlockScaledContiguousGroupedGemmKernel_object_at__TiledMMA_ThrLayoutVMNK11110000_PermutationMNK____MMAAt_0)
        /*0038*/ 	.word	0x00000000


	//----- nvinfo : EIATTR_MIN_STACK_SIZE
	.align		4
.L_12:
        /*003c*/ 	.byte	0x04, 0x12
        /*003e*/ 	.short	(.L_14 - .L_13)
	.align		4
.L_13:
        /*0040*/ 	.word	index@(kernel_cutlass_kernel_cudnngrouped_gemmgrouped_gemm_swiglugrouped_gemm_swiglu_quantBlockScaledContiguousGroupedGemmKernel_object_at__TiledMMA_ThrLayoutVMNK11110000_PermutationMNK____MMAAt_0)
        /*0044*/ 	.word	0x00000000
.L_14:


//--------------------- .nv.info.kernel_cutlass_kernel_cudnngrouped_gemmgrouped_gemm_swiglugrouped_gemm_swiglu_quantBlockScaledContiguousGroupedGemmKernel_object_at__TiledMMA_ThrLayoutVMNK11110000_PermutationMNK____MMAAt_0 --------------------------
	.section	.nv.info.kernel_cutlass_kernel_cudnngrouped_gemmgrouped_gemm_swiglugrouped_gemm_swiglu_quantBlockScaledContiguousGroupedGemmKernel_object_at__TiledMMA_ThrLayoutVMNK11110000_PermutationMNK____MMAAt_0,"",@"SHT_CUDA_INFO"
	.sectionflags	@""
	.align	4


	//----- nvinfo : EIATTR_CUDA_API_VERSION
	.align		4
        /*0000*/ 	.byte	0x04, 0x37
        /*0002*/ 	.short	(.L_16 - .L_15)
.L_15:
        /*0004*/ 	.word	0x00000081


	//----- nvinfo : EIATTR_KPARAM_INFO
	.align		4
.L_16:
        /*0008*/ 	.byte	0x04, 0x17
        /*000a*/ 	.short	(.L_18 - .L_17)
.L_17:
        /*000c*/ 	.word	0x00000000
        /*0010*/ 	.short	0x000f
        /*0012*/ 	.short	0x03f8
        /*0014*/ 	.byte	0x00, 0xf0, 0x31, 0x00


	//----- nvinfo : EIATTR_KPARAM_INFO
	.align		4
.L_18:
        /*0018*/ 	.byte	0x04, 0x17
        /*001a*/ 	.short	(.L_20 - .L_19)
.L_19:
        /*001c*/ 	.word	0x00000000
        /*0020*/ 	.short	0x000e
        /*0022*/ 	.short	0x03ec
        /*0024*/ 	.byte	0x00, 0xf0, 0x31, 0x00


	//----- nvinfo : EIATTR_KPARAM_INFO
	.align		4
.L_20:
        /*0028*/ 	.byte	0x04, 0x17
        /*002a*/ 	.short	(.L_22 - .L_21)
.L_21:
        /*002c*/ 	.word	0x00000000
        /*0030*/ 	.short	0x000d
        /*0032*/ 	.short	0x03e0
        /*0034*/ 	.byte	0x00, 0xf0, 0x31, 0x00


	//----- nvinfo : EIATTR_KPARAM_INFO
	.align		4
.L_22:
        /*0038*/ 	.byte	0x04, 0x17
        /*003a*/ 	.short	(.L_24 - .L_23)
.L_23:
        /*003c*/ 	.word	0x00000000
        /*0040*/ 	.short	0x000c
        /*0042*/ 	.short	0x03d8
        /*0044*/ 	.byte	0x00, 0xf0, 0x21, 0x00


	//----- nvinfo : EIATTR_KPARAM_INFO
	.align		4
.L_24:
        /*0048*/ 	.byte	0x04, 0x17
        /*004a*/ 	.short	(.L_26 - .L_25)
.L_25:
        /*004c*/ 	.word	0x00000000
        /*0050*/ 	.short	0x000b
        /*0052*/ 	.short	0x03d0
        /*0054*/ 	.byte	0x00, 0xf0, 0x21, 0x00


	//----- nvinfo : EIATTR_KPARAM_INFO
	.align		4
.L_26:
        /*0058*/ 	.byte	0x04, 0x17
        /*005a*/ 	.short	(.L_28 - .L_27)
.L_27:
        /*005c*/ 	.word	0x00000000
        /*0060*/ 	.short	0x000a
        /*0062*/ 	.short	0x03c8
        /*0064*/ 	.byte	0x00, 0xf0, 0x21, 0x00


	//----- nvinfo : EIATTR_KPARAM_INFO
	.align		4
.L_28:
        /*0068*/ 	.byte	0x04, 0x17
        /*006a*/ 	.short	(.L_30 - .L_29)
.L_29:
        /*006c*/ 	.word	0x00000000
        /*0070*/ 	.short	0x0009
        /*0072*/ 	.short	0x03c0
        /*0074*/ 	.byte	0x00, 0xf0, 0x21, 0x00


	//----- nvinfo : EIATTR_KPARAM_INFO
	.align		4
.L_30:
        /*0078*/ 	.byte	0x04, 0x17
        /*007a*/ 	.short	(.L_32 - .L_31)
.L_31:
        /*007c*/ 	.word	0x00000000
        /*0080*/ 	.short	0x0008
        /*0082*/ 	.short	0x0340
        /*0084*/ 	.byte	0x00, 0xf0, 0x01, 0x02


	//----- nvinfo : EIATTR_KPARAM_INFO
	.align		4
.L_32:
        /*0088*/ 	.byte	0x04, 0x17
        /*008a*/ 	.short	(.L_34 - .L_33)
.L_33:
        /*008c*/ 	.word	0x00000000
        /*0090*/ 	.short	0x0007
        /*0092*/ 	.short	0x02c0
        /*0094*/ 	.byte	0x00, 0xf0, 0x01, 0x02


	//----- nvinfo : EIATTR_KPARAM_INFO
	.align		4
.L_34:
        /*0098*/ 	.byte	0x04, 0x17
        /*009a*/ 	.short	(.L_36 - .L_35)
.L_35:
        /*009c*/ 	.word	0x00000000
        /*00a0*/ 	.short	0x0006
        /*00a2*/ 	.short	0x0240
        /*00a4*/ 	.byte	0x00, 0xf0, 0x01, 0x02


	//----- nvinfo : EIATTR_KPARAM_INFO
	.align		4
.L_36:
        /*00a8*/ 	.byte	0x04, 0x17
        /*00aa*/ 	.short	(.L_38 - .L_37)
.L_37:
        /*00ac*/ 	.word	0x00000000
        /*00b0*/ 	.short	0x0005
        /*00b2*/ 	.short	0x01c0
        /*00b4*/ 	.byte	0x00, 0xf0, 0x01, 0x02


	//----- nvinfo : EIATTR_KPARAM_INFO
	.align		4
.L_38:
        /*00b8*/ 	.byte	0x04, 0x17
        /*00ba*/ 	.short	(.L_40 - .L_39)
.L_39:
        /*00bc*/ 	.word	0x00000000
        /*00c0*/ 	.short	0x0004
        /*00c2*/ 	.short	0x0140
        /*00c4*/ 	.byte	0x00, 0xf0, 0x01, 0x02


	//----- nvinfo : EIATTR_KPARAM_INFO
	.align		4
.L_40:
        /*00c8*/ 	.byte	0x04, 0x17
        /*00ca*/ 	.short	(.L_42 - .L_41)
.L_41:
        /*00cc*/ 	.word	0x00000000
        /*00d0*/ 	.short	0x0003
        /*00d2*/ 	.short	0x00c0
        /*00d4*/ 	.byte	0x00, 0xf0, 0x01, 0x02


	//----- nvinfo : EIATTR_KPARAM_INFO
	.align		4
.L_42:
        /*00d8*/ 	.byte	0x04, 0x17
        /*00da*/ 	.short	(.L_44 - .L_43)
.L_43:
        /*00dc*/ 	.word	0x00000000
        /*00e0*/ 	.short	0x0002
        /*00e2*/ 	.short	0x0040
        /*00e4*/ 	.byte	0x00, 0xf0, 0x01, 0x02


	//----- nvinfo : EIATTR_KPARAM_INFO
	.align		4
.L_44:
        /*00e8*/ 	.byte	0x04, 0x17
        /*00ea*/ 	.short	(.L_46 - .L_45)
.L_45:
        /*00ec*/ 	.word	0x00000000
        /*00f0*/ 	.short	0x0001
        /*00f2*/ 	.short	0x000c
        /*00f4*/ 	.byte	0x00, 0xf0, 0x31, 0x00


	//----- nvinfo : EIATTR_KPARAM_INFO
	.align		4
.L_46:
        /*00f8*/ 	.byte	0x04, 0x17
        /*00fa*/ 	.short	(.L_48 - .L_47)
.L_47:
        /*00fc*/ 	.word	0x00000000
        /*0100*/ 	.short	0x0000
        /*0102*/ 	.short	0x0000
        /*0104*/ 	.byte	0x00, 0xf0, 0x31, 0x00


	//----- nvinfo : EIATTR_AT_ENTRY_FRAGMENTS
	.align		4
.L_48:
        /*0108*/ 	.byte	0x04, 0x4f
        /*010a*/ 	.short	(.L_50 - .L_49)


	//   ....[0]....
.L_49:
        /*010c*/ 	.word	0x00000004


	//----- nvinfo : EIATTR_RESERVED_SMEM_USED
	.align		4
.L_50:
        /*0110*/ 	.byte	0x01, 0x41
	.zero		2


	//----- nvinfo : EIATTR_SPARSE_MMA_MASK
	.align		4
        /*0114*/ 	.byte	0x03, 0x50
        /*0116*/ 	.short	0x0000


	//----- nvinfo : EIATTR_TCGEN05_1CTA_USED
	.align		4
        /*0118*/ 	.byte	0x01, 0x51
	.zero		2


	//----- nvinfo : EIATTR_MAXREG_COUNT
	.align		4
        /*011c*/ 	.byte	0x03, 0x1b
        /*011e*/ 	.short	0x00ff


	//----- nvinfo : EIATTR_NUM_BARRIERS
	.align		4
        /*0120*/ 	.byte	0x02, 0x4c
        /*0122*/ 	.byte	0x05
	.zero		1


	//----- nvinfo : EIATTR_INT_WARP_WIDE_INSTR_OFFSETS
	.align		4
        /*0124*/ 	.byte	0x04, 0x31
        /*0126*/ 	.short	(.L_52 - .L_51)


	//   ....[0]....
.L_51:
        /*0128*/ 	.word	0x00004980


	//   ....[1]....
        /*012c*/ 	.word	0x000049c0


	//----- nvinfo : EIATTR_COOP_GROUP_MASK_REGIDS
	.align		4
.L_52:
        /*0130*/ 	.byte	0x04, 0x29
        /*0132*/ 	.short	(.L_54 - .L_53)


	//   ....[0]....
.L_53:
        /*0134*/ 	.word	0xffffffff


	//   ....[1]....
        /*0138*/ 	.word	0xffffffff


	//   ....[2]....
        /*013c*/ 	.word	0xffffffff


	//   ....[3]....
        /*0140*/ 	.word	0xffffffff


	//   ....[4]....
        /*0144*/ 	.word	0xffffffff


	//   ....[5]....
        /*0148*/ 	.word	0xffffffff


	//   ....[6]....
        /*014c*/ 	.word	0xffffffff


	//   ....[7]....
        /*0150*/ 	.word	0xffffffff


	//   ....[8]....
        /*0154*/ 	.word	0xffffffff


	//   ....[9]....
        /*0158*/ 	.word	0xffffffff


	//   ....[10]....
        /*015c*/ 	.word	0xffffffff


	//   ....[11]....
        /*0160*/ 	.word	0xffffffff


	//----- nvinfo : EIATTR_COOP_GROUP_INSTR_OFFSETS
	.align		4
.L_54:
        /*0164*/ 	.byte	0x04, 0x28
        /*0166*/ 	.short	(.L_56 - .L_55)


	//   ....[0]....
.L_55:
        /*0168*/ 	.word	0x00000140


	//   ....[1]....
        /*016c*/ 	.word	0x000004c0


	//   ....[2]....
        /*0170*/ 	.word	0x00000670


	//   ....[3]....
        /*0174*/ 	.word	0x00000830


	//   ....[4]....
        /*0178*/ 	.word	0x00000be0


	//   ....[5]....
        /*017c*/ 	.word	0x00000e40


	//   ....[6]....
        /*0180*/ 	.word	0x00000ea0


	//   ....[7]....
        /*0184*/ 	.word	0x00002800


	//   ....[8]....
        /*0188*/ 	.word	0x00002ac0


	//   ....[9]....
        /*018c*/ 	.word	0x00004560


	//   ....[10]....
        /*0190*/ 	.word	0x00004820


	//   ....[11]....
        /*0194*/ 	.word	0x00004a70


	//----- nvinfo : EIATTR_VRC_CTA_INIT_COUNT
	.align		4
.L_56:
        /*0198*/ 	.byte	0x02, 0x4a
        /*019a*/ 	.byte	0x80
	.zero		1


	//----- nvinfo : EIATTR_MBARRIER_INSTR_OFFSETS
	.align		4
        /*019c*/ 	.byte	0x04, 0x39
        /*019e*/ 	.short	(.L_58 - .L_57)


	//   ....[0]....
.L_57:
        /*01a0*/ 	.word	0x000003b0
        /*01a4*/ 	.word	0x000000ff
        /*01a8*/ 	.word	0x00000000
        /*01ac*/ 	.short	0x0100
        /*01ae*/ 	.byte	0x05
	.zero		1


	//   ....[1]....
        /*01b0*/ 	.word	0x000003c0
        /*01b4*/ 	.word	0x000000ff
        /*01b8*/ 	.word	0x00000008
        /*01bc*/ 	.short	0x0100
        /*01be*/ 	.byte	0x05
	.zero		1


	//   ....[2]....
        /*01c0*/ 	.word	0x000003d0
        /*01c4*/ 	.word	0x000000ff
        /*01c8*/ 	.word	0x00000010
        /*01cc*/ 	.short	0x0100
        /*01ce*/ 	.byte	0x05
	.zero		1


	//   ....[3]....
        /*01d0*/ 	.word	0x000003e0
        /*01d4*/ 	.word	0x000000ff
        /*01d8*/ 	.word	0x00000018
        /*01dc*/ 	.short	0x0100
        /*01de*/ 	.byte	0x05
	.zero		1


	//   ....[4]....
        /*01e0*/ 	.word	0x000003f0
        /*01e4*/ 	.word	0x000000ff
        /*01e8*/ 	.word	0x00000020
        /*01ec*/ 	.short	0x0100
        /*01ee*/ 	.byte	0x05
	.zero		1


	//   ....[5]....
        /*01f0*/ 	.word	0x00000400
        /*01f4*/ 	.word	0x000000ff
        /*01f8*/ 	.word	0x00000028
        /*01fc*/ 	.short	0x0100
        /*01fe*/ 	.byte	0x05
	.zero		1


	//   ....[6]....
        /*0200*/ 	.word	0x00000410
        /*0204*/ 	.word	0x000000ff
        /*0208*/ 	.word	0x00000030
        /*020c*/ 	.short	0x0100
        /*020e*/ 	.byte	0x05
	.zero		1


	//   ....[7]....
        /*0210*/ 	.word	0x00000420
        /*0214*/ 	.word	0x000000ff
        /*0218*/ 	.word	0x00000038
        /*021c*/ 	.short	0x0100
        /*021e*/ 	.byte	0x05
	.zero		1


	//   ....[8]....
        /*0220*/ 	.word	0x00000430
        /*0224*/ 	.word	0x000000ff
        /*0228*/ 	.word	0x00000040
        /*022c*/ 	.short	0x0100
        /*022e*/ 	.byte	0x05
	.zero		1


	//   ....[9]....
        /*0230*/ 	.word	0x00000440
        /*0234*/ 	.word	0x000000ff
        /*0238*/ 	.word	0x00000048
        /*023c*/ 	.short	0x0100
        /*023e*/ 	.byte	0x05
	.zero		1


	//   ....[10]....
        /*0240*/ 	.word	0x00000450
        /*0244*/ 	.word	0x000000ff
        /*0248*/ 	.word	0x00000050
        /*024c*/ 	.short	0x0100
        /*024e*/ 	.byte	0x05
	.zero		1


	//   ....[11]....
        /*0250*/ 	.word	0x00000460
        /*0254*/ 	.word	0x000000ff
        /*0258*/ 	.word	0x00000058
        /*025c*/ 	.short	0x0100
        /*025e*/ 	.byte	0x05
	.zero		1


	//   ....[12]....
        /*0260*/ 	.word	0x000005e0
        /*0264*/ 	.word	0x000000ff
        /*0268*/ 	.word	0x00000060
        /*026c*/ 	.short	0x0100
        /*026e*/ 	.byte	0x06
	.zero		1


	//   ....[13]....
        /*0270*/ 	.word	0x000005f0
        /*0274*/ 	.word	0x000000ff
        /*0278*/ 	.word	0x00000068
        /*027c*/ 	.short	0x0100
        /*027e*/ 	.byte	0x06
	.zero		1


	//   ....[14]....
        /*0280*/ 	.word	0x00000600
        /*0284*/ 	.word	0x000000ff
        /*0288*/ 	.word	0x00000070
        /*028c*/ 	.short	0x0100
        /*028e*/ 	.byte	0x06
	.zero		1


	//   ....[15]....
        /*0290*/ 	.word	0x00000610
        /*0294*/ 	.word	0x000000ff
        /*0298*/ 	.word	0x00000078
        /*029c*/ 	.short	0x0100
        /*029e*/ 	.byte	0x06
	.zero		1


	//   ....[16]....
        /*02a0*/ 	.word	0x00000790
        /*02a4*/ 	.word	0x000000ff
        /*02a8*/ 	.word	0x00000080
        /*02ac*/ 	.short	0x0100
        /*02ae*/ 	.byte	0x06
	.zero		1


	//   ....[17]....
        /*02b0*/ 	.word	0x000007a0
        /*02b4*/ 	.word	0x000000ff
        /*02b8*/ 	.word	0x00000088
        /*02bc*/ 	.short	0x0100
        /*02be*/ 	.byte	0x06
	.zero		1


	//   ....[18]....
        /*02c0*/ 	.word	0x000007b0
        /*02c4*/ 	.word	0x000000ff
        /*02c8*/ 	.word	0x00000090
        /*02cc*/ 	.short	0x0100
        /*02ce*/ 	.byte	0x06
	.zero		1


	//   ....[19]....
        /*02d0*/ 	.word	0x000007c0
        /*02d4*/ 	.word	0x000000ff
        /*02d8*/ 	.word	0x00000098
        /*02dc*/ 	.short	0x0100
        /*02de*/ 	.byte	0x06
	.zero		1


	//   ....[20]....
        /*02e0*/ 	.word	0x00000f00
        /*02e4*/ 	.word	0x0000000e
        /*02e8*/ 	.word	0x00000090
        /*02ec*/ 	.short	0x010a
        /*02ee*/ 	.byte	0xff
	.zero		1


	//   ....[21]....
        /*02f0*/ 	.word	0x00000fe0
        /*02f4*/ 	.word	0x0000000e
        /*02f8*/ 	.word	0x00000080
        /*02fc*/ 	.short	0x0101
        /*02fe*/ 	.byte	0xff
	.zero		1


	//   ....[22]....
        /*0300*/ 	.word	0x00001210
        /*0304*/ 	.word	0x00000002
        /*0308*/ 	.word	0x00000090
        /*030c*/ 	.short	0x010a
        /*030e*/ 	.byte	0xff
	.zero		1


	//   ....[23]....
        /*0310*/ 	.word	0x00001330
        /*0314*/ 	.word	0x00000002
        /*0318*/ 	.word	0x00000080
        /*031c*/ 	.short	0x0101
        /*031e*/ 	.byte	0xff
	.zero		1


	//   ....[24]....
        /*0320*/ 	.word	0x00001340
        /*0324*/ 	.word	0x00000003
        /*0328*/ 	.word	0x00000090
        /*032c*/ 	.short	0x010a
        /*032e*/ 	.byte	0xff
	.zero		1


	//   ....[25]....
        /*0330*/ 	.word	0x000013a0
        /*0334*/ 	.word	0x000000ff
        /*0338*/ 	.word	0x00000080
        /*033c*/ 	.short	0x010a
        /*033e*/ 	.byte	0x20
	.zero		1


	//   ....[26]....
        /*0340*/ 	.word	0x00001420
        /*0344*/ 	.word	0x000000ff
        /*0348*/ 	.word	0x00000090
        /*034c*/ 	.short	0x0101
        /*034e*/ 	.byte	0x20
	.zero		1


	//   ....[27]....
        /*0350*/ 	.word	0x000015e0
        /*0354*/ 	.word	0x000000ff
        /*0358*/ 	.word	0x00000030
        /*035c*/ 	.short	0x010a
        /*035e*/ 	.byte	0x05
	.zero		1


	//   ....[28]....
        /*0360*/ 	.word	0x00001740
        /*0364*/ 	.word	0x000000ff
        /*0368*/ 	.word	0x00000030
        /*036c*/ 	.short	0x010a
        /*036e*/ 	.byte	0x05
	.zero		1


	//   ....[29]....
        /*0370*/ 	.word	0x000018a0
        /*0374*/ 	.word	0x000000ff
        /*0378*/ 	.word	0x00000030
        /*037c*/ 	.short	0x010a
        /*037e*/ 	.byte	0x1f
	.zero		1


	//   ....[30]....
        /*0380*/ 	.word	0x000018e0
        /*0384*/ 	.word	0x00000003
        /*0388*/ 	.word	0x00000080
        /*038c*/ 	.short	0x010a
        /*038e*/ 	.byte	0xff
	.zero		1


	//   ....[31]....
        /*0390*/ 	.word	0x00001970
        /*0394*/ 	.word	0x00000003
        /*0398*/ 	.word	0x00000090
        /*039c*/ 	.short	0x0101
        /*039e*/ 	.byte	0xff
	.zero		1


	//   ....[32]....
        /*03a0*/ 	.word	0x00001b60
        /*03a4*/ 	.word	0x000000ff
        /*03a8*/ 	.word	0x00000030
        /*03ac*/ 	.short	0x010a
        /*03ae*/ 	.byte	0x05
	.zero		1


	//   ....[33]....
        /*03b0*/ 	.word	0x00001c20
        /*03b4*/ 	.word	0x000000ff
        /*03b8*/ 	.word	0x00000080
        /*03bc*/ 	.short	0x010a
        /*03be*/ 	.byte	0x0c
	.zero		1


	//   ....[34]....
        /*03c0*/ 	.word	0x00001cb0
        /*03c4*/ 	.word	0x000000ff
        /*03c8*/ 	.word	0x00000090
        /*03cc*/ 	.short	0x0101
        /*03ce*/ 	.byte	0x0c
	.zero		1


	//   ....[35]....
        /*03d0*/ 	.word	0x00002120
        /*03d4*/ 	.word	0x000000ff
        /*03d8*/ 	.word	0x00000000
        /*03dc*/ 	.short	0x010a
        /*03de*/ 	.byte	0x10
	.zero		1


	//   ....[36]....
        /*03e0*/ 	.word	0x00002130
        /*03e4*/ 	.word	0x000000ff
        /*03e8*/ 	.word	0x00000070
        /*03ec*/ 	.short	0x010a
        /*03ee*/ 	.byte	0x12
	.zero		1


	//   ....[37]....
        /*03f0*/ 	.word	0x00002150
        /*03f4*/ 	.word	0x000000ff
        /*03f8*/ 	.word	0x00000070
        /*03fc*/ 	.short	0x010a
        /*03fe*/ 	.byte	0x12
	.zero		1


	//   ....[38]....
        /*0400*/ 	.word	0x000023a0
        /*0404*/ 	.word	0x000000ff
        /*0408*/ 	.word	0x00000000
        /*040c*/ 	.short	0x010a
        /*040e*/ 	.byte	0x0d
	.zero		1


	//   ....[39]....
        /*0410*/ 	.word	0x00002510
        /*0414*/ 	.word	0x000000ff
        /*0418*/ 	.word	0x00000000
        /*041c*/ 	.short	0x010a
        /*041e*/ 	.byte	0x10
	.zero		1


	//   ....[40]....
        /*0420*/ 	.word	0x00002600
        /*0424*/ 	.word	0x000000ff
        /*0428*/ 	.word	0x00000070
        /*042c*/ 	.short	0x010a
        /*042e*/ 	.byte	0x10
	.zero		1


	//   ....[41]....
        /*0430*/ 	.word	0x00002610
        /*0434*/ 	.word	0x00000003
        /*0438*/ 	.word	0x00000080
        /*043c*/ 	.short	0x010a
        /*043e*/ 	.byte	0xff
	.zero		1


	//   ....[42]....
        /*0440*/ 	.word	0x000026c0
        /*0444*/ 	.word	0x00000003
        /*0448*/ 	.word	0x00000090
        /*044c*/ 	.short	0x0101
        /*044e*/ 	.byte	0xff
	.zero		1


	//   ....[43]....
        /*0450*/ 	.word	0x00002790
        /*0454*/ 	.word	0x00000002
        /*0458*/ 	.word	0x00000070
        /*045c*/ 	.short	0x010a
        /*045e*/ 	.byte	0xff
	.zero		1


	//   ....[44]....
        /*0460*/ 	.word	0x00002b30
        /*0464*/ 	.word	0x00000057
        /*0468*/ 	.word	0x00000080
        /*046c*/ 	.short	0x010a
        /*046e*/ 	.byte	0xff
	.zero		1


	//   ....[45]....
        /*0470*/ 	.word	0x00002b90
        /*0474*/ 	.word	0x00000057
        /*0478*/ 	.word	0x00000090
        /*047c*/ 	.short	0x0101
        /*047e*/ 	.byte	0xff
	.zero		1


	//   ....[46]....
        /*0480*/ 	.word	0x00002f40
        /*0484*/ 	.word	0x0000007b
        /*0488*/ 	.word	0x00000060
        /*048c*/ 	.short	0x010a
        /*048e*/ 	.byte	0xff
	.zero		1


	//   ....[47]....
        /*0490*/ 	.word	0x00004510
        /*0494*/ 	.word	0x0000007b
        /*0498*/ 	.word	0x00000070
        /*049c*/ 	.short	0x0101
        /*049e*/ 	.byte	0xff
	.zero		1


	//   ....[48]....
        /*04a0*/ 	.word	0x00004520
        /*04a4*/ 	.word	0x00000003
        /*04a8*/ 	.word	0x00000080
        /*04ac*/ 	.short	0x010a
        /*04ae*/ 	.byte	0xff
	.zero		1


	//   ....[49]....
        /*04b0*/ 	.word	0x000045e0
        /*04b4*/ 	.word	0x00000003
        /*04b8*/ 	.word	0x00000090
        /*04bc*/ 	.short	0x0101
        /*04be*/ 	.byte	0xff
	.zero		1


	//   ....[50]....
        /*04c0*/ 	.word	0x00004ac0
        /*04c4*/ 	.word	0x0000000e
        /*04c8*/ 	.word	0x00000090
        /*04cc*/ 	.short	0x010a
        /*04ce*/ 	.byte	0xff
	.zero		1


	//   ....[51]....
        /*04d0*/ 	.word	0x00004b20
        /*04d4*/ 	.word	0x00000002
        /*04d8*/ 	.word	0x00000090
        /*04dc*/ 	.short	0x010a
        /*04de*/ 	.byte	0xff
	.zero		1


	//   ....[52]....
        /*04e0*/ 	.word	0x00004b80
        /*04e4*/ 	.word	0x00000003
        /*04e8*/ 	.word	0x00000090
        /*04ec*/ 	.short	0x010a
        /*04ee*/ 	.byte	0xff
	.zero		1


	//   ....[53]....
        /*04f0*/ 	.word	0x00004be0
        /*04f4*/ 	.word	0x00000000
        /*04f8*/ 	.word	0x00000080
        /*04fc*/ 	.short	0x010a
        /*04fe*/ 	.byte	0xff
	.zero		1


	//   ....[54]....
        /*0500*/ 	.word	0x00004c60
        /*0504*/ 	.word	0x00000003
        /*0508*/ 	.word	0x00000030
        /*050c*/ 	.short	0x010a
        /*050e*/ 	.byte	0xff
	.zero		1


	//   ....[55]....
        /*0510*/ 	.word	0x00004cc0
        /*0514*/ 	.word	0x00000003
        /*0518*/ 	.word	0x00000080
        /*051c*/ 	.short	0x010a
        /*051e*/ 	.byte	0xff
	.zero		1


	//   ....[56]....
        /*0520*/ 	.word	0x00004d40
        /*0524*/ 	.word	0x00000000
        /*0528*/ 	.word	0x00000030
        /*052c*/ 	.short	0x010a
        /*052e*/ 	.byte	0xff
	.zero		1


	//   ....[57]....
        /*0530*/ 	.word	0x00004da0
        /*0534*/ 	.word	0x00000000
        /*0538*/ 	.word	0x00000080
        /*053c*/ 	.short	0x010a
        /*053e*/ 	.byte	0xff
	.zero		1


	//   ....[58]....
        /*0540*/ 	.word	0x00004e20
        /*0544*/ 	.word	0x00000002
        /*0548*/ 	.word	0x00000070
        /*054c*/ 	.short	0x010a
        /*054e*/ 	.byte	0xff
	.zero		1


	//   ....[59]....
        /*0550*/ 	.word	0x00004ea0
        /*0554*/ 	.word	0x00000002
        /*0558*/ 	.word	0x00000000
        /*055c*/ 	.short	0x010a
        /*055e*/ 	.byte	0xff
	.zero		1


	//   ....[60]....
        /*0560*/ 	.word	0x00004f10
        /*0564*/ 	.word	0x00000003
        /*0568*/ 	.word	0x00000080
        /*056c*/ 	.short	0x010a
        /*056e*/ 	.byte	0xff
	.zero		1


	//   ....[61]....
        /*0570*/ 	.word	0x00004f70
        /*0574*/ 	.word	0x00000002
        /*0578*/ 	.word	0x00000070
        /*057c*/ 	.short	0x010a
        /*057e*/ 	.byte	0xff
	.zero		1


	//   ....[62]....
        /*0580*/ 	.word	0x00004fc0
        /*0584*/ 	.word	0x00000057
        /*0588*/ 	.word	0x00000080
        /*058c*/ 	.short	0x010a
        /*058e*/ 	.byte	0xff
	.zero		1


	//   ....[63]....
        /*0590*/ 	.word	0x00005020
        /*0594*/ 	.word	0x0000007b
        /*0598*/ 	.word	0x00000060
        /*059c*/ 	.short	0x010a
        /*059e*/ 	.byte	0xff
	.zero		1


	//   ....[64]....
        /*05a0*/ 	.word	0x00005080
        /*05a4*/ 	.word	0x00000003
        /*05a8*/ 	.word	0x00000080
        /*05ac*/ 	.short	0x010a
        /*05ae*/ 	.byte	0xff
	.zero		1


	//----- nvinfo : EIATTR_NUM_MBARRIERS
	.align		4
.L_58:
        /*05b0*/ 	.byte	0x03, 0x38
        /*05b2*/ 	.short	0x0014


	//----- nvinfo : EIATTR_EXIT_INSTR_OFFSETS
	.align		4
        /*05b4*/ 	.byte	0x04, 0x1c
        /*05b6*/ 	.short	(.L_60 - .L_59)


	//   ....[0]....
.L_59:
        /*05b8*/ 	.word	0x000027c0


	//   ....[1]....
        /*05bc*/ 	.word	0x00004aa0


	//----- nvinfo : EIATTR_MAX_THREADS
	.align		4
.L_60:
        /*05c0*/ 	.byte	0x04, 0x05
        /*05c2*/ 	.short	(.L_62 - .L_61)
.L_61:
        /*05c4*/ 	.word	0x000000e0
        /*05c8*/ 	.word	0x00000001
        /*05cc*/ 	.word	0x00000001


	//----- nvinfo : EIATTR_CRS_STACK_SIZE
	.align		4
.L_62:
        /*05d0*/ 	.byte	0x04, 0x1e
        /*05d2*/ 	.short	(.L_64 - .L_63)
.L_63:
        /*05d4*/ 	.word	0x00000000


	//----- nvinfo : EIATTR_CBANK_PARAM_SIZE
	.align		4
.L_64:
        /*05d8*/ 	.byte	0x03, 0x19
        /*05da*/ 	.short	0x0404


	//----- nvinfo : EIATTR_PARAM_CBANK
	.align		4
        /*05dc*/ 	.byte	0x04, 0x0a
        /*05de*/ 	.short	(.L_66 - .L_65)
	.align		4
.L_65:
        /*05e0*/ 	.word	index@(.nv.constant0.kernel_cutlass_kernel_cudnngrouped_gemmgrouped_gemm_swiglugrouped_gemm_swiglu_quantBlockScaledContiguousGroupedGemmKernel_object_at__TiledMMA_ThrLayoutVMNK11110000_PermutationMNK____MMAAt_0)
        /*05e4*/ 	.short	0x0380
        /*05e6*/ 	.short	0x0404


	//----- nvinfo : EIATTR_SW_WAR
	.align		4
.L_66:
        /*05e8*/ 	.byte	0x04, 0x36
        /*05ea*/ 	.short	(.L_68 - .L_67)
.L_67:
        /*05ec*/ 	.word	0x00000008
.L_68:


//--------------------- .nv.compat                --------------------------
	.section	.nv.compat,"",@"SHT_CUDA_COMPAT_INFO"
	.align	4
        /*0000*/ 	.byte	0x02, 0x02, 0x02, 0x00, 0x02, 0x05, 0x05, 0x00, 0x02, 0x03, 0x01, 0x00, 0x02, 0x06, 0x01, 0x00


//--------------------- .nv.callgraph             --------------------------
	.section	.nv.callgraph,"",@"SHT_CUDA_CALLGRAPH"
	.align	4
	.sectionentsize	8
	.align		4
        /*0000*/ 	.word	0x00000000
	.align		4
        /*0004*/ 	.word	0xffffffff
	.align		4
        /*0008*/ 	.word	0x00000000
	.align		4
        /*000c*/ 	.word	0xfffffffe
	.align		4
        /*0010*/ 	.word	0x00000000
	.align		4
        /*0014*/ 	.word	0xfffffffd
	.align		4
        /*0018*/ 	.word	0x00000000
	.align		4
        /*001c*/ 	.word	0xfffffffc


//--------------------- .text.kernel_cutlass_kernel_cudnngrouped_gemmgrouped_gemm_swiglugrouped_gemm_swiglu_quantBlockScaledContiguousGroupedGemmKernel_object_at__TiledMMA_ThrLayoutVMNK11110000_PermutationMNK____MMAAt_0 --------------------------
	.section	.text.kernel_cutlass_kernel_cudnngrouped_gemmgrouped_gemm_swiglugrouped_gemm_swiglu_quantBlockScaledContiguousGroupedGemmKernel_object_at__TiledMMA_ThrLayoutVMNK11110000_PermutationMNK____MMAAt_0,"ax",@progbits
	.align	128
        .global         kernel_cutlass_kernel_cudnngrouped_gemmgrouped_gemm_swiglugrouped_gemm_swiglu_quantBlockScaledContiguousGroupedGemmKernel_object_at__TiledMMA_ThrLayoutVMNK11110000_PermutationMNK____MMAAt_0
        .type           kernel_cutlass_kernel_cudnngrouped_gemmgrouped_gemm_swiglugrouped_gemm_swiglu_quantBlockScaledContiguousGroupedGemmKernel_object_at__TiledMMA_ThrLayoutVMNK11110000_PermutationMNK____MMAAt_0,@function
        .size           kernel_cutlass_kernel_cudnngrouped_gemmgrouped_gemm_swiglugrouped_gemm_swiglu_quantBlockScaledContiguousGroupedGemmKernel_object_at__TiledMMA_ThrLayoutVMNK11110000_PermutationMNK____MMAAt_0,(.L_x_96 - kernel_cutlass_kernel_cudnngrouped_gemmgrouped_gemm_swiglugrouped_gemm_swiglu_quantBlockScaledContiguousGroupedGemmKernel_object_at__TiledMMA_ThrLayoutVMNK11110000_PermutationMNK____MMAAt_0)
        .other          kernel_cutlass_kernel_cudnngrouped_gemmgrouped_gemm_swiglugrouped_gemm_swiglu_quantBlockScaledContiguousGroupedGemmKernel_object_at__TiledMMA_ThrLayoutVMNK11110000_PermutationMNK____MMAAt_0,@"STO_CUDA_ENTRY STV_DEFAULT"
kernel_cutlass_kernel_cudnngrouped_gemmgrouped_gemm_swiglugrouped_gemm_swiglu_quantBlockScaledContiguousGroupedGemmKernel_object_at__TiledMMA_ThrLayoutVMNK11110000_PermutationMNK____MMAAt_0:
.text.kernel_cutlass_kernel_cudnngrouped_gemmgrouped_gemm_swiglugrouped_gemm_swiglu_quantBlockScaledContiguousGroupedGemmKernel_object_at__TiledMMA_ThrLayoutVMNK11110000_PermutationMNK____MMAAt_0:
[----:B------:R-:W1:Y:S01]  /*0000*/  LDC R1, c[0x0][0x37c] ;  /* 0x0000df00ff017b82 */ /* 0x000e620000000800 */
[----:B------:R-:W2:Y:S01]  /*0010*/  S2R R3, SR_TID.Y ;  /* 0x0000000000037919 */ /* 0x000ea20000002200 */
[----:B------:R-:W3:Y:S06]  /*0020*/  LDCU UR4, c[0x0][0x360] ;  /* 0x00006c00ff0477ac */ /* 0x000eec0008000800 */
[----:B------:R-:W4:Y:S01]  /*0030*/  S2UR UR32, SR_CgaCtaId ;  /* 0x00000000002079c3 */ /* 0x000f220000008800 */
[----:B------:R-:W2:Y:S01]  /*0040*/  S2R R0, SR_TID.Z ;  /* 0x0000000000007919 */ /* 0x000ea20000002300 */
[----:B------:R-:W2:Y:S01]  /*0050*/  LDCU UR5, c[0x0][0x364] ;  /* 0x00006c80ff0577ac */ /* 0x000ea20008000800 */
[----:B------:R-:W3:Y:S01]  /*0060*/  S2R R104, SR_TID.X ;  /* 0x0000000000687919 */ /* 0x000ee20000002100 */
[----:B------:R-:W5:Y:S01]  /*0070*/  LDCU.U8 UR6, c[0x0][0x382] ;  /* 0x00007040ff0677ac */ /* 0x000f620008000000 */
[----:B------:R-:W-:Y:S01]  /*0080*/  UMOV UR14, 0x1 ;  /* 0x00000001000e7882 */ /* 0x000fe20000000000 */
[----:B----4-:R-:W-:-:S02]  /*0090*/  ULEA.HI UR15, UR32, UR32, URZ, 0x1 ;  /* 0x00000020200f7291 */ /* 0x010fc4000f8f08ff */
[----:B-----5:R-:W-:Y:S02]  /*00a0*/  ULOP3.LUT UR6, UR6, 0x1, URZ, 0xc0, !UPT ;  /* 0x0000000106067892 */ /* 0x020fe4000f8ec0ff */
[----:B------:R-:W-:Y:S02]  /*00b0*/  ULOP3.LUT UR15, UR15, 0xfffffffe, URZ, 0xc0, !UPT ;  /* 0xfffffffe0f0f7892 */ /* 0x000fe4000f8ec0ff */
[----:B------:R-:W-:Y:S02]  /*00c0*/  UISETP.NE.U32.AND UP6, UPT, UR6, 0x1, UPT ;  /* 0x000000010600788c */ /* 0x000fe4000bfc5070 */
[----:B------:R-:W-:Y:S01]  /*00d0*/  UIADD3 UR15, UPT, UPT, -UR15, UR32, URZ ;  /* 0x000000200f0f7290 */ /* 0x000fe2000fffe1ff */
[----:B--2---:R-:W-:Y:S01]  /*00e0*/  IMAD R3, R0, UR5, R3 ;  /* 0x0000000500037c24 */ /* 0x004fe2000f8e0203 */
[----:B------:R-:W2:Y:S03]  /*00f0*/  LDCU UR5, c[0x0][0x36c] ;  /* 0x00006d80ff0577ac */ /* 0x000ea60008000800 */
[----:B---3--:R-:W-:Y:S01]  /*0100*/  IMAD R121, R3, UR4, R104 ;  /* 0x0000000403797c24 */ /* 0x008fe2000f8e0268 */
[----:B------:R-:W3:Y:S04]  /*0110*/  LDCU.U8 UR4, c[0x0][0x381] ;  /* 0x00007020ff0477ac */ /* 0x000ee80008000000 */
[----:B------:R-:W-:Y:S01]  /*0120*/  SHF.R.U32.HI R121, RZ, 0x5, R121 ;  /* 0x00000005ff797819 */ /* 0x000fe20000011679 */
[----:B------:R-:W-:-:S05]  /*0130*/  USHF.L.U32 UR21, UR14, UR15, URZ ;  /* 0x0000000f0e157299 */ /* 0x000fca00080006ff */
[----:B------:R-:W4:Y:S01]  /*0140*/  SHFL.IDX PT, R121, R121, RZ, 0x1f ;  /* 0x00001fff79797589 */ /* 0x000f2200000e0000 */
[----:B--2---:R-:W-:Y:S02]  /*0150*/  UISETP.EQ.U32.AND UP4, UPT, UR5, 0x1, UPT ;  /* 0x000000010500788c */ /* 0x004fe4000bf82070 */
[----:B---3--:R-:W-:-:S04]  /*0160*/  ULOP3.LUT UR4, UR4, 0x1, URZ, 0xc0, !UPT ;  /* 0x0000000104047892 */ /* 0x008fc8000f8ec0ff */
[----:B------:R-:W-:Y:S01]  /*0170*/  UISETP.NE.U32.AND UP5, UPT, UR4, 0x1, UPT ;  /* 0x000000010400788c */ /* 0x000fe2000bfa5070 */
[C---:B----4-:R-:W-:Y:S02]  /*0180*/  ISETP.NE.AND P1, PT, R121.reuse, 0x5, PT ;  /* 0x000000057900780c */ /* 0x050fe40003f25270 */
[----:B------:R-:W-:-:S11]  /*0190*/  ISETP.NE.AND P0, PT, R121, RZ, PT ;  /* 0x000000ff7900720c */ /* 0x000fd60003f05270 */
[----:B-1----:R-:W-:Y:S05]  /*01a0*/  @P1 BRA `(.L_x_0) ;  /* 0x0000000000501947 */ /* 0x002fea0003800000 */
[----:B------:R-:W1:Y:S02]  /*01b0*/  LDCU.64 UR4, c[0x0][0x348] ;  /* 0x00006900ff0477ac */ /* 0x000e640008000a00 */
[----:B-1----:R-:W-:Y:S02]  /*01c0*/  UIADD3 UR16, UP1, UPT, UR4, 0x40, URZ ;  /* 0x0000004004107890 */ /* 0x002fe4000ff3e0ff */
[----:B------:R-:W-:Y:S02]  /*01d0*/  UIADD3 UR12, UP0, UPT, UR4, 0xc0, URZ ;  /* 0x000000c0040c7890 */ /* 0x000fe4000ff1e0ff */
[----:B------:R-:W-:Y:S02]  /*01e0*/  UIADD3 UR10, UP3, UPT, UR4, 0x140, URZ ;  /* 0x00000140040a7890 */ /* 0x000fe4000ff7e0ff */
[----:B------:R-:W-:Y:S02]  /*01f0*/  UIADD3 UR8, UP2, UPT, UR4, 0x1c0, URZ ;  /* 0x000001c004087890 */ /* 0x000fe4000ff5e0ff */
[----:B------:R-:W-:-:S02]  /*0200*/  UIADD3.X UR17, UPT, UPT, URZ, UR5, URZ, UP1, !UPT ;  /* 0x00000005ff117290 */ /* 0x000fc40008ffe4ff */
[----:B------:R-:W-:Y:S02]  /*0210*/  UIADD3 UR6, UP1, UPT, UR4, 0x240, URZ ;  /* 0x0000024004067890 */ /* 0x000fe4000ff3e0ff */
[----:B------:R-:W-:Y:S02]  /*0220*/  UIADD3.X UR13, UPT, UPT, URZ, UR5, URZ, UP0, !UPT ;  /* 0x00000005ff0d7290 */ /* 0x000fe400087fe4ff */
[----:B------:R-:W-:Y:S02]  /*0230*/  UIADD3 UR4, UP0, UPT, UR4, 0x2c0, URZ ;  /* 0x000002c004047890 */ /* 0x000fe4000ff1e0ff */
[----:B------:R-:W-:Y:S01]  /*0240*/  UIADD3.X UR11, UPT, UPT, URZ, UR5, URZ, UP3, !UPT ;  /* 0x00000005ff0b7290 */ /* 0x000fe20009ffe4ff */
[----:B------:R1:W-:Y:S01]  /*0250*/  UTMACCTL.PF [UR16] ;  /* 0x00000000100079b9 */ /* 0x0003e20008040000 */
[----:B------:R-:W-:-:S03]  /*0260*/  UIADD3.X UR9, UPT, UPT, URZ, UR5, URZ, UP2, !UPT ;  /* 0x00000005ff097290 */ /* 0x000fc600097fe4ff */
[----:B------:R1:W-:Y:S01]  /*0270*/  UTMACCTL.PF [UR12] ;  /* 0x000000000c0079b9 */ /* 0x0003e20008040000 */
[----:B------:R-:W-:-:S03]  /*0280*/  UIADD3.X UR7, UPT, UPT, URZ, UR5, URZ, UP1, !UPT ;  /* 0x00000005ff077290 */ /* 0x000fc60008ffe4ff */
[----:B------:R1:W-:Y:S01]  /*0290*/  UTMACCTL.PF [UR10] ;  /* 0x000000000a0079b9 */ /* 0x0003e20008040000 */
[----:B------:R-:W-:Y:S01]  /*02a0*/  UIADD3.X UR5, UPT, UPT, URZ, UR5, URZ, UP0, !UPT ;  /* 0x00000005ff057290 */ /* 0x000fe200087fe4ff */
[----:B------:R1:W-:Y:S04]  /*02b0*/  UTMACCTL.PF [UR8] ;  /* 0x00000000080079b9 */ /* 0x0003e80008040000 */
[----:B------:R1:W-:Y:S04]  /*02c0*/  UTMACCTL.PF [UR6] ;  /* 0x00000000060079b9 */ /* 0x0003e80008040000 */
[----:B------:R1:W-:Y:S02]  /*02d0*/  UTMACCTL.PF [UR4] ;  /* 0x00000000040079b9 */ /* 0x0003e40008040000 */
[----:B-1----:R-:W-:Y:S01]  /*02e0*/  NOP ;  /* 0x0000000000007918 */ /* 0x002fe20000000000 */
.L_x_0:
[----:B------:R-:W-:Y:S05]  /*02f0*/  @P0 BRA `(.L_x_1) ;  /* 0x0000000000600947 */ /* 0x000fea0003800000 */
[----:B------:R-:W-:Y:S01]  /*0300*/  UMOV UR5, 0x400 ;  /* 0x0000040000057882 */ /* 0x000fe20000000000 */
[----:B------:R-:W-:Y:S01]  /*0310*/  UMOV UR6, 0x1 ;  /* 0x0000000100067882 */ /* 0x000fe20000000000 */
[----:B------:R-:W-:Y:S02]  /*0320*/  ULEA UR5, UR32, UR5, 0x18 ;  /* 0x0000000520057291 */ /* 0x000fe4000f8ec0ff */
[----:B------:R-:W-:-:S04]  /*0330*/  UIADD3 UR6, UPT, UPT, -UR6, 0x100000, URZ ;  /* 0x0010000006067890 */ /* 0x000fc8000fffe1ff */
[----:B------:R-:W-:Y:S02]  /*0340*/  USHF.L.U32 UR7, UR6, 0xb, URZ ;  /* 0x0000000b06077899 */ /* 0x000fe400080006ff */
[----:B------:R-:W-:Y:S01]  /*0350*/  USHF.L.U32 UR6, UR6, 0x1, URZ ;  /* 0x0000000106067899 */ /* 0x000fe200080006ff */
[----:B------:R-:W-:Y:S02]  /*0360*/  UMOV UR4, 0x2 ;  /* 0x0000000200047882 */ /* 0x000fe40000000000 */
[----:B------:R-:W-:-:S04]  /*0370*/  UIADD3 UR8, UPT, UPT, -UR4, 0x100000, URZ ;  /* 0x0010000004087890 */ /* 0x000fc8000fffe1ff */
[----:B------:R-:W-:Y:S02]  /*0380*/  USHF.L.U32 UR9, UR8, 0xb, URZ ;  /* 0x0000000b08097899 */ /* 0x000fe400080006ff */
[----:B------:R-:W-:Y:S01]  /*0390*/  USHF.L.U32 UR8, UR8, 0x1, URZ ;  /* 0x0000000108087899 */ /* 0x000fe200080006ff */
[----:B------:R-:W1:Y:S02]  /*03a0*/  FENCE.VIEW.ASYNC.S ;  /* 0x00000000000073c6 */ /* 0x000e640000000000 */
[----:B-1----:R1:W2:Y:S01]  /*03b0*/  SYNCS.EXCH.64 URZ, [UR5], UR6 ;  /* 0x0000000605ff75b2 */ /* 0x0022a20008000100 */
[----:B------:R1:W3:Y:S01]  /*03c0*/  SYNCS.EXCH.64 URZ, [UR5+0x8], UR6 ;  /* 0x0000080605ff75b2 */ /* 0x0002e20008000100 */
[----:B------:R1:W4:Y:S01]  /*03d0*/  SYNCS.EXCH.64 URZ, [UR5+0x10], UR6 ;  /* 0x0000100605ff75b2 */ /* 0x0003220008000100 */
[----:B------:R1:W1:Y:S01]  /*03e0*/  SYNCS.EXCH.64 URZ, [UR5+0x18], UR6 ;  /* 0x0000180605ff75b2 */ /* 0x0002620008000100 */
[----:B------:R1:W1:Y:S01]  /*03f0*/  SYNCS.EXCH.64 URZ, [UR5+0x20], UR6 ;  /* 0x0000200605ff75b2 */ /* 0x0002620008000100 */
[----:B------:R1:W1:Y:S04]  /*0400*/  SYNCS.EXCH.64 URZ, [UR5+0x28], UR6 ;  /* 0x0000280605ff75b2 */ /* 0x0002680008000100 */
[----:B------:R1:W1:Y:S01]  /*0410*/  SYNCS.EXCH.64 URZ, [UR5+0x30], UR8 ;  /* 0x0000300805ff75b2 */ /* 0x0002620008000100 */
[----:B------:R1:W1:Y:S01]  /*0420*/  SYNCS.EXCH.64 URZ, [UR5+0x38], UR8 ;  /* 0x0000380805ff75b2 */ /* 0x0002620008000100 */
[----:B------:R1:W1:Y:S01]  /*0430*/  SYNCS.EXCH.64 URZ, [UR5+0x40], UR8 ;  /* 0x0000400805ff75b2 */ /* 0x0002620008000100 */
[----:B------:R1:W1:Y:S01]  /*0440*/  SYNCS.EXCH.64 URZ, [UR5+0x48], UR8 ;  /* 0x0000480805ff75b2 */ /* 0x0002620008000100 */
[----:B------:R1:W1:Y:S01]  /*0450*/  SYNCS.EXCH.64 URZ, [UR5+0x50], UR8 ;  /* 0x0000500805ff75b2 */ /* 0x0002620008000100 */
[----:B------:R1:W1:Y:S01]  /*0460*/  SYNCS.EXCH.64 URZ, [UR5+0x58], UR8 ;  /* 0x0000580805ff75b2 */ /* 0x0002620008000100 */
[----:B------:R-:W-:Y:S01]  /*0470*/  NOP ;  /* 0x0000000000007918 */ /* 0x000fe20000000000 */
.L_x_1:
[----:B------:R-:W-:Y:S01]  /*0480*/  NOP ;  /* 0x0000000000007918 */ /* 0x000fe20000000000 */
[----:B------:R-:W-:Y:S05]  /*0490*/  BRA.U !UP4, `(.L_x_2) ;  /* 0x000000010c087547 */ /* 0x000fea000b800000 */
[----:B-1234-:R-:W-:Y:S01]  /*04a0*/  UCGABAR_ARV ;  /* 0x00000000000079c7 */ /* 0x01efe20008000000 */
[----:B------:R-:W-:Y:S05]  /*04b0*/  BRA `(.L_x_3) ;  /* 0x0000000000047947 */ /* 0x000fea0003800000 */
.L_x_2:
[----:B-1234-:R-:W-:Y:S01]  /*04c0*/  NOP ;  /* 0x0000000000007918 */ /* 0x01efe20000000000 */
.L_x_3:
[----:B------:R-:W-:Y:S05]  /*04d0*/  BRA.U !UP4, `(.L_x_4) ;  /* 0x000000010c0c7547 */ /* 0x000fea000b800000 */
[----:B------:R-:W-:Y:S01]  /*04e0*/  UCGABAR_WAIT ;  /* 0x0000000000007dc7 */ /* 0x000fe20008000000 */
[----:B------:R-:W-:Y:S01]  /*04f0*/  CCTL.IVALL ;  /* 0x00000000ff00798f */ /* 0x000fe20002000000 */
[----:B------:R-:W-:Y:S05]  /*0500*/  BRA `(.L_x_5) ;  /* 0x0000000000047947 */ /* 0x000fea0003800000 */
.L_x_4:
[----:B------:R-:W-:Y:S06]  /*0510*/  BAR.SYNC.DEFER_BLOCKING 0x0 ;  /* 0x0000000000007b1d */ /* 0x000fec0000010000 */
.L_x_5:
[----:B------:R-:W-:Y:S05]  /*0520*/  @P0 BRA `(.L_x_6) ;  /* 0x0000000000400947 */ /* 0x000fea0003800000 */
[----:B------:R-:W-:Y:S01]  /*0530*/  UMOV UR6, 0x400 ;  /* 0x0000040000067882 */ /* 0x000fe20000000000 */
[----:B------:R-:W-:Y:S01]  /*0540*/  UMOV UR5, 0x1 ;  /* 0x0000000100057882 */ /* 0x000fe20000000000 */
[----:B------:R-:W-:Y:S01]  /*0550*/  UMOV UR4, 0x4 ;  /* 0x0000000400047882 */ /* 0x000fe20000000000 */
[----:B------:R-:W-:Y:S02]  /*0560*/  ULEA UR6, UR32, UR6, 0x18 ;  /* 0x0000000620067291 */ /* 0x000fe4000f8ec0ff */
[----:B------:R-:W-:-:S04]  /*0570*/  UIADD3 UR8, UPT, UPT, -UR5, 0x100000, URZ ;  /* 0x0010000005087890 */ /* 0x000fc8000fffe1ff */
[----:B------:R-:W-:Y:S02]  /*0580*/  USHF.L.U32 UR9, UR8, 0xb, URZ ;  /* 0x0000000b08097899 */ /* 0x000fe400080006ff */
[----:B------:R-:W-:Y:S02]  /*0590*/  USHF.L.U32 UR8, UR8, 0x1, URZ ;  /* 0x0000000108087899 */ /* 0x000fe400080006ff */
[----:B------:R-:W-:-:S04]  /*05a0*/  UIADD3 UR4, UPT, UPT, -UR4, 0x100000, URZ ;  /* 0x0010000004047890 */ /* 0x000fc8000fffe1ff */
[----:B------:R-:W-:Y:S02]  /*05b0*/  USHF.L.U32 UR5, UR4, 0xb, URZ ;  /* 0x0000000b04057899 */ /* 0x000fe400080006ff */
[----:B------:R-:W-:Y:S01]  /*05c0*/  USHF.L.U32 UR4, UR4, 0x1, URZ ;  /* 0x0000000104047899 */ /* 0x000fe200080006ff */
[----:B------:R-:W1:Y:S03]  /*05d0*/  FENCE.VIEW.ASYNC.S ;  /* 0x00000000000073c6 */ /* 0x000e660000000000 */
[----:B-1----:R1:W2:Y:S01]  /*05e0*/  SYNCS.EXCH.64 URZ, [UR6+0x60], UR8 ;  /* 0x0000600806ff75b2 */ /* 0x0022a20008000100 */
[----:B------:R1:W3:Y:S07]  /*05f0*/  SYNCS.EXCH.64 URZ, [UR6+0x68], UR8 ;  /* 0x0000680806ff75b2 */ /* 0x0002ee0008000100 */
[----:B------:R1:W4:Y:S01]  /*0600*/  SYNCS.EXCH.64 URZ, [UR6+0x70], UR4 ;  /* 0x0000700406ff75b2 */ /* 0x0003220008000100 */
[----:B------:R1:W1:Y:S01]  /*0610*/  SYNCS.EXCH.64 URZ, [UR6+0x78], UR4 ;  /* 0x0000780406ff75b2 */ /* 0x0002620008000100 */
[----:B------:R-:W-:Y:S01]  /*0620*/  NOP ;  /* 0x0000000000007918 */ /* 0x000fe20000000000 */
.L_x_6:
[----:B------:R-:W-:Y:S01]  /*0630*/  NOP ;  /* 0x0000000000007918 */ /* 0x000fe20000000000 */
[----:B------:R-:W-:Y:S05]  /*0640*/  BRA.U !UP4, `(.L_x_7) ;  /* 0x000000010c087547 */ /* 0x000fea000b800000 */
[----:B-1234-:R-:W-:Y:S01]  /*0650*/  UCGABAR_ARV ;  /* 0x00000000000079c7 */ /* 0x01efe20008000000 */
[----:B------:R-:W-:Y:S05]  /*0660*/  BRA `(.L_x_8) ;  /* 0x0000000000047947 */ /* 0x000fea0003800000 */
.L_x_7:
[----:B-1234-:R-:W-:Y:S01]  /*0670*/  NOP ;  /* 0x0000000000007918 */ /* 0x01efe20000000000 */
.L_x_8:
[----:B------:R-:W-:Y:S05]  /*0680*/  BRA.U !UP4, `(.L_x_9) ;  /* 0x000000010c0c7547 */ /* 0x000fea000b800000 */
[----:B------:R-:W-:Y:S01]  /*0690*/  UCGABAR_WAIT ;  /* 0x0000000000007dc7 */ /* 0x000fe20008000000 */
[----:B------:R-:W-:Y:S01]  /*06a0*/  CCTL.IVALL ;  /* 0x00000000ff00798f */ /* 0x000fe20002000000 */
[----:B------:R-:W-:Y:S05]  /*06b0*/  BRA `(.L_x_10) ;  /* 0x0000000000047947 */ /* 0x000fea0003800000 */
.L_x_9:
[----:B------:R-:W-:Y:S06]  /*06c0*/  BAR.SYNC.DEFER_BLOCKING 0x0 ;  /* 0x0000000000007b1d */ /* 0x000fec0000010000 */
.L_x_10:
        /* <DEDUP_REMOVED lines=17> */
.L_x_11:
[----:B------:R-:W-:Y:S01]  /*07e0*/  NOP ;  /* 0x0000000000007918 */ /* 0x000fe20000000000 */
[----:B-1234-:R-:W-:Y:S06]  /*07f0*/  BAR.SYNC.DEFER_BLOCKING 0x0 ;  /* 0x0000000000007b1d */ /* 0x01efec0000010000 */
[----:B------:R-:W-:Y:S05]  /*0800*/  BRA.U !UP4, `(.L_x_12) ;  /* 0x000000010c087547 */ /* 0x000fea000b800000 */
[----:B------:R-:W-:Y:S01]  /*0810*/  UCGABAR_ARV ;  /* 0x00000000000079c7 */ /* 0x000fe20008000000 */
[----:B------:R-:W-:Y:S05]  /*0820*/  BRA `(.L_x_13) ;  /* 0x0000000000047947 */ /* 0x000fea0003800000 */
.L_x_12:
[----:B------:R-:W-:Y:S01]  /*0830*/  NOP ;  /* 0x0000000000007918 */ /* 0x000fe20000000000 */
.L_x_13:
[----:B------:R-:W-:Y:S05]  /*0840*/  BRA.U !UP4, `(.L_x_14) ;  /* 0x000000010c0c7547 */ /* 0x000fea000b800000 */
[----:B------:R-:W-:Y:S01]  /*0850*/  UCGABAR_WAIT ;  /* 0x0000000000007dc7 */ /* 0x000fe20008000000 */
[----:B------:R-:W-:Y:S01]  /*0860*/  CCTL.IVALL ;  /* 0x00000000ff00798f */ /* 0x000fe20002000000 */
[----:B------:R-:W-:Y:S05]  /*0870*/  BRA `(.L_x_15) ;  /* 0x0000000000047947 */ /* 0x000fea0003800000 */
.L_x_14:
[----:B------:R-:W-:Y:S06]  /*0880*/  BAR.SYNC.DEFER_BLOCKING 0x0 ;  /* 0x0000000000007b1d */ /* 0x000fec0000010000 */
.L_x_15:
[----:B------:R-:W-:Y:S01]  /*0890*/  ISETP.NE.AND P0, PT, R121, 0x6, PT ;  /* 0x000000067900780c */ /* 0x000fe20003f05270 */
[----:B------:R-:W1:-:S12]  /*08a0*/  LDCU.64 UR22, c[0x0][0x358] ;  /* 0x00006b00ff1677ac */ /* 0x000e580008000a00 */
[----:B------:R-:W-:Y:S05]  /*08b0*/  @P0 BRA `(.L_x_16) ;  /* 0x0000000800a80947 */ /* 0x000fea0003800000 */
[----:B------:R-:W-:Y:S01]  /*08c0*/  LOP3.LUT R0, R104, 0x1f, RZ, 0xc0, !PT ;  /* 0x0000001f68007812 */ /* 0x000fe200078ec0ff */
[----:B------:R-:W-:Y:S01]  /*08d0*/  IMAD.MOV.U32 R18, RZ, RZ, 0x7fffffff ;  /* 0x7fffffffff127424 */ /* 0x000fe200078e00ff */
[----:B------:R-:W2:Y:S01]  /*08e0*/  S2UR UR9, SR_CTAID.Z ;  /* 0x00000000000979c3 */ /* 0x000ea20000002700 */
[----:B------:R-:W2:Y:S01]  /*08f0*/  LDCU.64 UR6, c[0x0][0x760] ;  /* 0x0000ec00ff0677ac */ /* 0x000ea20008000a00 */
[C---:B------:R-:W-:Y:S01]  /*0900*/  ISETP.GT.U32.AND P0, PT, R0.reuse, 0x7, PT ;  /* 0x000000070000780c */ /* 0x040fe20003f04070 */
[----:B------:R-:W3:Y:S01]  /*0910*/  LDCU.U8 UR8, c[0x0][0x768] ;  /* 0x0000ed00ff0877ac */ /* 0x000ee20008000000 */
[----:B------:R-:W4:Y:S01]  /*0920*/  LDCU.U8 UR10, c[0x0][0x769] ;  /* 0x0000ed20ff0a77ac */ /* 0x000f220008000000 */
[----:B------:R-:W5:Y:S10]  /*0930*/  LDCU UR24, c[0x0][0x770] ;  /* 0x0000ee00ff1877ac */ /* 0x000f740008000800 */
[----:B------:R-:W1:Y:S02]  /*0940*/  @!P0 LDC.64 R2, c[0x0][0x748] ;  /* 0x0001d200ff028b82 */ /* 0x000e640000000a00 */
[----:B-1----:R-:W-:-:S05]  /*0950*/  @!P0 IMAD.WIDE.U32 R2, R0, 0x4, R2 ;  /* 0x0000000400028825 */ /* 0x002fca00078e0002 */
[----:B------:R-:W5:Y:S01]  /*0960*/  @!P0 LDG.E R18, desc[UR22][R2.64] ;  /* 0x0000001602128981 */ /* 0x000f62000c1e1900 */
[----:B--2---:R-:W-:Y:S01]  /*0970*/  UIMAD.WIDE.U32 UR4, UR9, UR7, URZ ;  /* 0x00000007090472a5 */ /* 0x004fe2000f8e00ff */
[----:B------:R-:W1:Y:S01]  /*0980*/  S2UR UR16, SR_CTAID.X ;  /* 0x00000000001079c3 */ /* 0x000e620000002500 */
[----:B------:R-:W-:Y:S01]  /*0990*/  UISETP.GT.U32.AND UP0, UPT, UR9, 0x1ff, UPT ;  /* 0x000001ff0900788c */ /* 0x000fe2000bf04070 */
[----:B------:R-:W-:Y:S02]  /*09a0*/  HFMA2 R0, -RZ, RZ, 0, 5.9604644775390625e-08 ;  /* 0x00000001ff007431 */ /* 0x000fe400000001ff */
[----:B------:R-:W-:Y:S02]  /*09b0*/  IMAD.MOV.U32 R10, RZ, RZ, RZ ;  /* 0x000000ffff0a7224 */ /* 0x000fe400078e00ff */
[----:B------:R-:W-:Y:S02]  /*09c0*/  UMOV UR11, UR5 ;  /* 0x00000005000b7c82 */ /* 0x000fe40008000000 */
[----:B------:R-:W-:-:S02]  /*09d0*/  UIADD3 UR7, UPT, UPT, -UR11, UR9, URZ ;  /* 0x000000090b077290 */ /* 0x000fc4000fffe1ff */
[----:B------:R-:W2:Y:S02]  /*09e0*/  LDCU.64 UR4, c[0x0][0x778] ;  /* 0x0000ef00ff0477ac */ /* 0x000ea40008000a00 */
[----:B---3--:R-:W-:-:S04]  /*09f0*/  USHF.R.U32.HI UR7, URZ, UR8, UR7 ;  /* 0x00000008ff077299 */ /* 0x008fc80008011607 */
[----:B------:R-:W-:-:S04]  /*0a00*/  UIADD3 UR11, UPT, UPT, UR11, UR7, URZ ;  /* 0x000000070b0b7290 */ /* 0x000fc8000fffe0ff */
[----:B----4-:R-:W-:Y:S02]  /*0a10*/  USHF.R.U32.HI UR11, URZ, UR10, UR11 ;  /* 0x0000000aff0b7299 */ /* 0x010fe4000801160b */
[----:B-1----:R-:W-:Y:S02]  /*0a20*/  ULOP3.LUT UR16, UR16, 0x1, URZ, 0xc0, !UPT ;  /* 0x0000000110107892 */ /* 0x002fe4000f8ec0ff */
[----:B------:R-:W-:Y:S01]  /*0a30*/  UIADD3 UR11, UPT, UPT, -UR11, URZ, URZ ;  /* 0x000000ff0b0b7290 */ /* 0x000fe2000fffe1ff */
[----:B------:R-:W1:Y:S03]  /*0a40*/  LDCU.U8 UR7, c[0x0][0x780] ;  /* 0x0000f000ff0777ac */ /* 0x000e660008000000 */
[----:B------:R-:W-:-:S04]  /*0a50*/  UIMAD UR6, UR11, UR6, UR9 ;  /* 0x000000060b0672a4 */ /* 0x000fc8000f8e0209 */
[----:B--2---:R-:W-:-:S03]  /*0a60*/  UIMAD.WIDE.U32 UR12, UR6, UR5, URZ ;  /* 0x00000005060c72a5 */ /* 0x004fc6000f8e00ff */
[----:B------:R-:W2:Y:S04]  /*0a70*/  LDCU.U8 UR11, c[0x0][0x781] ;  /* 0x0000f020ff0b77ac */ /* 0x000ea80008000000 */
[----:B------:R-:W-:Y:S02]  /*0a80*/  UMOV UR5, UR13 ;  /* 0x0000000d00057c82 */ /* 0x000fe40008000000 */
[----:B------:R-:W-:Y:S02]  /*0a90*/  UIADD3 UR18, UPT, UPT, UR6, -UR5, URZ ;  /* 0x8000000506127290 */ /* 0x000fe4000fffe0ff */
[----:B------:R-:W3:Y:S02]  /*0aa0*/  LDCU.U8 UR13, c[0x0][0x774] ;  /* 0x0000ee80ff0d77ac */ /* 0x000ee40008000000 */
[----:B-1----:R-:W-:Y:S01]  /*0ab0*/  USHF.R.U32.HI UR18, URZ, UR7, UR18 ;  /* 0x00000007ff127299 */ /* 0x002fe20008011612 */
[----:B------:R-:W1:Y:S03]  /*0ac0*/  LDCU.U8 UR12, c[0x0][0x775] ;  /* 0x0000eea0ff0c77ac */ /* 0x000e660008000000 */
[----:B------:R-:W-:Y:S01]  /*0ad0*/  UIADD3 UR18, UPT, UPT, UR5, UR18, URZ ;  /* 0x0000001205127290 */ /* 0x000fe2000fffe0ff */
[----:B------:R-:W4:Y:S03]  /*0ae0*/  LDCU UR5, c[0x0][0x76c] ;  /* 0x0000ed80ff0577ac */ /* 0x000f260008000800 */
[----:B--2---:R-:W-:-:S04]  /*0af0*/  USHF.R.U32.HI UR18, URZ, UR11, UR18 ;  /* 0x0000000bff127299 */ /* 0x004fc80008011612 */
[----:B-----5:R-:W-:-:S07]  /*0b00*/  UIMAD.WIDE.U32 UR24, UR18, UR24, URZ ;  /* 0x00000018121872a5 */ /* 0x020fce000f8e00ff */
[----:B------:R-:W-:Y:S02]  /*0b10*/  UMOV UR19, UR25 ;  /* 0x0000001900137c82 */ /* 0x000fe40008000000 */
[----:B------:R-:W-:-:S04]  /*0b20*/  UIADD3 UR17, UPT, UPT, UR18, -UR19, URZ ;  /* 0x8000001312117290 */ /* 0x000fc8000fffe0ff */
[----:B---3--:R-:W-:-:S04]  /*0b30*/  USHF.R.U32.HI UR17, URZ, UR13, UR17 ;  /* 0x0000000dff117299 */ /* 0x008fc80008011611 */
[----:B------:R-:W-:-:S04]  /*0b40*/  UIADD3 UR17, UPT, UPT, UR19, UR17, URZ ;  /* 0x0000001113117290 */ /* 0x000fc8000fffe0ff */
[----:B-1----:R-:W-:-:S04]  /*0b50*/  USHF.R.U32.HI UR17, URZ, UR12, UR17 ;  /* 0x0000000cff117299 */ /* 0x002fc80008011611 */
[----:B------:R-:W-:-:S04]  /*0b60*/  UIADD3 UR17, UPT, UPT, -UR17, URZ, URZ ;  /* 0x000000ff11117290 */ /* 0x000fc8000fffe1ff */
[----:B----4-:R-:W-:Y:S02]  /*0b70*/  UIMAD UR5, UR17, UR5, UR18 ;  /* 0x00000005110572a4 */ /* 0x010fe4000f8e0212 */
[----:B------:R-:W-:Y:S02]  /*0b80*/  UIADD3 UR18, UPT, UPT, -UR18, URZ, URZ ;  /* 0x000000ff12127290 */ /* 0x000fe4000fffe1ff */
[----:B------:R-:W-:Y:S02]  /*0b90*/  UIADD3 UR5, UPT, UPT, UR5, UR5, URZ ;  /* 0x0000000505057290 */ /* 0x000fe4000fffe0ff */
[----:B------:R-:W-:Y:S02]  /*0ba0*/  UIMAD UR4, UR18, UR4, UR6 ;  /* 0x00000004120472a4 */ /* 0x000fe4000f8e0206 */
[----:B------:R-:W-:-:S04]  /*0bb0*/  ULOP3.LUT UR5, UR5, UR16, URZ, 0xfc, !UPT ;  /* 0x0000001005057292 */ /* 0x000fc8000f8efcff */
[----:B------:R-:W-:Y:S02]  /*0bc0*/  MOV R5, UR4 ;  /* 0x0000000400057c02 */ /* 0x000fe40008000f00 */
[----:B------:R-:W-:Y:S01]  /*0bd0*/  IMAD.U32 R4, RZ, RZ, UR5 ;  /* 0x00000005ff047e24 */ /* 0x000fe2000f8e00ff */
[----:B------:R1:W2:Y:S01]  /*0be0*/  SHFL.IDX PT, R2, R18, 0x7, 0x1f ;  /* 0x00e01f0012027f89 */ /* 0x0002a200000e0000 */
[----:B------:R-:W-:Y:S05]  /*0bf0*/  BRA.U UP0, `(.L_x_17) ;  /* 0x0000000500647547 */ /* 0x000fea000b800000 */
[----:B------:R-:W3:Y:S01]  /*0c00*/  LDC R0, c[0x0][0x374] ;  /* 0x0000dd00ff007b82 */ /* 0x000ee20000000800 */
[----:B--2---:R-:W-:Y:S01]  /*0c10*/  SHF.R.S32.HI R17, RZ, 0x1f, R2 ;  /* 0x0000001fff117819 */ /* 0x004fe20000011402 */
[----:B------:R-:W-:Y:S02]  /*0c20*/  IMAD.U32 R19, RZ, RZ, UR9 ;  /* 0x00000009ff137e24 */ /* 0x000fe4000f8e00ff */
[----:B------:R-:W-:Y:S01]  /*0c30*/  IMAD.MOV.U32 R6, RZ, RZ, -0x1 ;  /* 0xffffffffff067424 */ /* 0x000fe200078e00ff */
[----:B------:R-:W-:Y:S01]  /*0c40*/  LEA.HI R17, R17, R2, RZ, 0x7 ;  /* 0x0000000211117211 */ /* 0x000fe200078f38ff */
[----:B------:R-:W-:Y:S02]  /*0c50*/  IMAD.MOV.U32 R10, RZ, RZ, RZ ;  /* 0x000000ffff0a7224 */ /* 0x000fe400078e00ff */
[----:B------:R-:W3:Y:S01]  /*0c60*/  LDC R7, c[0x0][0x370] ;  /* 0x0000dc00ff077b82 */ /* 0x000ee20000000800 */
[----:B------:R-:W-:Y:S01]  /*0c70*/  LOP3.LUT R3, R17, 0xffffff80, RZ, 0xc0, !PT ;  /* 0xffffff8011037812 */ /* 0x000fe200078ec0ff */
[----:B------:R-:W-:-:S03]  /*0c80*/  IMAD.MOV.U32 R15, RZ, RZ, RZ ;  /* 0x000000ffff0f7224 */ /* 0x000fc600078e00ff */
[----:B------:R-:W-:-:S03]  /*0c90*/  ISETP.NE.AND P0, PT, R2, R3, PT ;  /* 0x000000030200720c */ /* 0x000fc60003f05270 */
[----:B------:R-:W2:Y:S01]  /*0ca0*/  LDC R16, c[0x0][0x378] ;  /* 0x0000de00ff107b82 */ /* 0x000ea20000000800 */
[----:B------:R-:W-:-:S07]  /*0cb0*/  ISETP.LT.AND P0, PT, R2, RZ, P0 ;  /* 0x000000ff0200720c */ /* 0x000fce0000701270 */
[----:B------:R-:W4:Y:S08]  /*0cc0*/  LDC R12, c[0x0][0x770] ;  /* 0x0001dc00ff0c7b82 */ /* 0x000f300000000800 */
[----:B------:R-:W1:Y:S01]  /*0cd0*/  LDC R11, c[0x0][0x76c] ;  /* 0x0001db00ff0b7b82 */ /* 0x000e620000000800 */
[----:B---3--:R-:W-:Y:S01]  /*0ce0*/  IMAD R7, R0, R7, RZ ;  /* 0x0000000700077224 */ /* 0x008fe200078e02ff */
[----:B------:R-:W-:-:S02]  /*0cf0*/  SHF.R.S32.HI R0, RZ, 0x7, R17 ;  /* 0x00000007ff007819 */ /* 0x000fc40000011411 */
[----:B------:R-:W-:-:S03]  /*0d00*/  LEA.HI.SX32 R17, R17, 0xffffffff, 0x19 ;  /* 0xffffffff11117811 */ /* 0x000fc600078fcaff */
[----:B------:R-:W-:Y:S01]  /*0d10*/  @!P0 IMAD.MOV R17, RZ, RZ, R0 ;  /* 0x000000ffff118224 */ /* 0x000fe200078e0200 */
[----:B------:R-:W3:Y:S01]  /*0d20*/  LDC.64 R8, c[0x0][0x760] ;  /* 0x0001d800ff087b82 */ /* 0x000ee20000000a00 */
[----:B--2---:R-:W-:Y:S02]  /*0d30*/  IMAD R16, R7, R16, RZ ;  /* 0x0000001007107224 */ /* 0x004fe400078e02ff */
[----:B------:R-:W-:-:S03]  /*0d40*/  IMAD.MOV.U32 R0, RZ, RZ, 0x1 ;  /* 0x00000001ff007424 */ /* 0x000fc600078e00ff */
[----:B------:R-:W-:Y:S02]  /*0d50*/  LEA.HI R16, R16, R16, RZ, 0x1 ;  /* 0x0000001010107211 */ /* 0x000fe400078f08ff */
[----:B------:R-:W2:Y:S02]  /*0d60*/  LDC.64 R2, c[0x0][0x778] ;  /* 0x0001de00ff027b82 */ /* 0x000ea40000000a00 */
[----:B----4-:R-:W-:-:S07]  /*0d70*/  SHF.R.S32.HI R16, RZ, 0x1, R16 ;  /* 0x00000001ff107819 */ /* 0x010fce0000011410 */
.L_x_22:
[----:B------:R-:W-:-:S13]  /*0d80*/  ISETP.GE.AND P0, PT, R4, R17, PT ;  /* 0x000000110400720c */ /* 0x000fda0003f06270 */
[----:B------:R-:W-:Y:S05]  /*0d90*/  @P0 BRA `(.L_x_18) ;  /* 0x0000000000940947 */ /* 0x000fea0003800000 */
[----:B------:R-:W-:-:S04]  /*0da0*/  SHF.L.U32 R7, R4, 0x7, RZ ;  /* 0x0000000704077819 */ /* 0x000fc800000006ff */
[----:B------:R-:W-:-:S13]  /*0db0*/  ISETP.GE.AND P0, PT, R7, R15, PT ;  /* 0x0000000f0700720c */ /* 0x000fda0003f06270 */
[----:B------:R-:W-:Y:S05]  /*0dc0*/  @!P0 BRA `(.L_x_19) ;  /* 0x0000000000388947 */ /* 0x000fea0003800000 */
[----:B------:R-:W-:Y:S01]  /*0dd0*/  VIADD R13, R6, 0x1 ;  /* 0x00000001060d7836 */ /* 0x000fe20000000000 */
[----:B------:R-:W-:-:S04]  /*0de0*/  MOV R6, 0xffffffff ;  /* 0xffffffff00067802 */ /* 0x000fc80000000f00 */
[----:B------:R-:W-:-:S13]  /*0df0*/  ISETP.GT.U32.AND P0, PT, R13, 0x1f, PT ;  /* 0x0000001f0d00780c */ /* 0x000fda0003f04070 */
[----:B------:R-:W-:Y:S05]  /*0e00*/  @P0 BRA `(.L_x_20) ;  /* 0x0000000000240947 */ /* 0x000fea0003800000 */
[----:B------:R-:W-:Y:S01]  /*0e10*/  ISETP.GT.AND P0, PT, R18, R7, PT ;  /* 0x000000071200720c */ /* 0x000fe20003f04270 */
[----:B------:R-:W-:-:S05]  /*0e20*/  IMAD.MOV.U32 R6, RZ, RZ, -0x1 ;  /* 0xffffffffff067424 */ /* 0x000fca00078e00ff */
[----:B------:R-:W-:-:S07]  /*0e30*/  SHF.L.U32 R6, R6, R13, RZ ;  /* 0x0000000d06067219 */ /* 0x000fce00000006ff */
[----:B------:R-:W-:-:S04]  /*0e40*/  VOTE.ANY R7, PT, P0 ;  /* 0x0000000000077806 */ /* 0x000fc800000e0100 */
[----:B------:R-:W-:-:S05]  /*0e50*/  LOP3.LUT P0, R7, R7, RZ, R6, 0xa0, !PT ;  /* 0x000000ff07077212 */ /* 0x000fca000780a006 */
[----:B------:R-:W-:-:S05]  /*0e60*/  VIADD R6, R7, 0xffffffff ;  /* 0xffffffff07067836 */ /* 0x000fca0000000000 */
[----:B------:R-:W-:-:S04]  /*0e70*/  LOP3.LUT R7, R7, R6, RZ, 0xc, !PT ;  /* 0x0000000607077212 */ /* 0x000fc800078e0cff */
[----:B------:R-:W4:Y:S02]  /*0e80*/  POPC R6, R7 ;  /* 0x0000000700067309 */ /* 0x000f240000000000 */
[----:B----4-:R-:W-:-:S07]  /*0e90*/  SEL R6, R6, 0xffffffff, P0 ;  /* 0xffffffff06067807 */ /* 0x010fce0000000000 */
.L_x_20:
[----:B------:R4:W3:Y:S02]  /*0ea0*/  SHFL.IDX PT, R15, R18, R6, 0x1f ;  /* 0x00001f06120f7589 */ /* 0x0008e400000e0000 */
.L_x_19:
[----:B------:R-:W5:Y:S01]  /*0eb0*/  S2R R13, SR_CgaCtaId ;  /* 0x00000000000d7919 */ /* 0x000f620000008800 */
[----:B------:R-:W-:Y:S01]  /*0ec0*/  MOV R14, 0x400 ;  /* 0x00000400000e7802 */ /* 0x000fe20000000f00 */
[----:B------:R-:W-:-:S03]  /*0ed0*/  IMAD.U32 R21, R0, -0x80000000, RZ ;  /* 0x8000000000157824 */ /* 0x000fc600078e00ff */
[----:B-----5:R-:W-:-:S05]  /*0ee0*/  LEA R13, R13, R14, 0x18 ;  /* 0x0000000e0d0d7211 */ /* 0x020fca00078ec0ff */
[----:B------:R-:W-:-:S04]  /*0ef0*/  IMAD R14, R10, 0x8, R13 ;  /* 0x000000080a0e7824 */ /* 0x000fc800078e020d */
[----:B------:R-:W5:Y:S02]  /*0f00*/  SYNCS.PHASECHK.TRANS64.TRYWAIT P0, [R14+URZ+0x90], R21 ;  /* 0x000090150e0075a7 */ /* 0x000f6400080011ff */
[----:B-----5:R-:W-:Y:S05]  /*0f10*/  @!P0 BRA `(.L_x_21) ;  /* 0x0000003800e48947 */ /* 0x020fea0003800000 */
.L_x_70:
[----:B------:R-:W-:Y:S01]  /*0f20*/  ELECT P0, URZ, PT ;  /* 0x0000000000ff782f */ /* 0x000fe20003800000 */
[----:B------:R-:W-:-:S12]  /*0f30*/  IMAD.MOV.U32 R7, RZ, RZ, 0x1 ;  /* 0x00000001ff077424 */ /* 0x000fd800078e00ff */
[C---:B------:R-:W-:Y:S02]  /*0f40*/  @P0 IMAD R13, R10.reuse, 0x10, R13 ;  /* 0x000000100a0d0824 */ /* 0x040fe400078e020d */
[----:B------:R-:W-:-:S03]  /*0f50*/  VIADD R10, R10, 0x1 ;  /* 0x000000010a0a7836 */ /* 0x000fc60000000000 */
[----:B------:R4:W-:Y:S02]  /*0f60*/  @P0 STS.128 [R13+0x37c10], R4 ;  /* 0x037c10040d000388 */ /* 0x0009e40000000c00 */
[----:B------:R-:W-:Y:S01]  /*0f70*/  ISETP.NE.AND P0, PT, R10, 0x2, PT ;  /* 0x000000020a00780c */ /* 0x000fe20003f05270 */
[----:B------:R5:W-:Y:S06]  /*0f80*/  MEMBAR.ALL.CTA ;  /* 0x0000000000007992 */ /* 0x000bec0000008000 */
[----:B-----5:R-:W5:Y:S01]  /*0f90*/  FENCE.VIEW.ASYNC.S ;  /* 0x00000000000073c6 */ /* 0x020f620000000000 */
[----:B----4-:R-:W-:-:S02]  /*0fa0*/  SEL R21, RZ, 0x1, P0 ;  /* 0x00000001ff157807 */ /* 0x010fc40000000000 */
[----:B------:R-:W-:Y:S02]  /*0fb0*/  SEL R10, R10, RZ, P0 ;  /* 0x000000ff0a0a7207 */ /* 0x000fe40000000000 */
[----:B------:R-:W-:Y:S01]  /*0fc0*/  LOP3.LUT R0, R0, R21, RZ, 0x3c, !PT ;  /* 0x0000001500007212 */ /* 0x000fe200078e3cff */
[----:B-----5:R-:W-:Y:S06]  /*0fd0*/  BAR.SYNC.DEFER_BLOCKING 0x4, 0x20 ;  /* 0x0100800000007b1d */ /* 0x020fec0000010000 */
[----:B------:R4:W-:Y:S02]  /*0fe0*/  SYNCS.ARRIVE.TRANS64.ART0 RZ, [R14+URZ+0x80], R7 ;  /* 0x000080070eff79a7 */ /* 0x0009e400085000ff */
.L_x_18:
[----:B------:R-:W-:-:S04]  /*0ff0*/  IMAD.IADD R19, R16, 0x1, R19 ;  /* 0x0000000110137824 */ /* 0x000fc800078e0213 */
[C---:B---3--:R-:W-:Y:S01]  /*1000*/  IMAD.HI.U32 R5, R19.reuse, R9, RZ ;  /* 0x0000000913057227 */ /* 0x048fe200078e00ff */
[----:B------:R-:W-:-:S04]  /*1010*/  ISETP.GE.AND P0, PT, R19, 0x200, PT ;  /* 0x000002001300780c */ /* 0x000fc80003f06270 */
[----:B------:R-:W-:-:S04]  /*1020*/  IADD3 R4, PT, PT, R19, -R5, RZ ;  /* 0x8000000513047210 */ /* 0x000fc80007ffe0ff */
[----:B------:R-:W-:-:S05]  /*1030*/  SHF.R.U32.HI R4, RZ, UR8, R4 ;  /* 0x00000008ff047c19 */ /* 0x000fca0008011604 */
[----:B------:R-:W-:-:S05]  /*1040*/  IMAD.IADD R4, R5, 0x1, R4 ;  /* 0x0000000105047824 */ /* 0x000fca00078e0204 */
[----:B----4-:R-:W-:-:S04]  /*1050*/  SHF.R.U32.HI R14, RZ, UR10, R4 ;  /* 0x0000000aff0e7c19 */ /* 0x010fc80008011604 */
[----:B------:R-:W-:-:S05]  /*1060*/  IADD3 R14, PT, PT, -R14, RZ, RZ ;  /* 0x000000ff0e0e7210 */ /* 0x000fca0007ffe1ff */
[----:B------:R-:W-:-:S04]  /*1070*/  IMAD R14, R8, R14, R19 ;  /* 0x0000000e080e7224 */ /* 0x000fc800078e0213 */
[----:B--2---:R-:W-:-:S04]  /*1080*/  IMAD.HI.U32 R5, R14, R3, RZ ;  /* 0x000000030e057227 */ /* 0x004fc800078e00ff */
[----:B------:R-:W-:-:S05]  /*1090*/  IMAD.IADD R4, R14, 0x1, -R5 ;  /* 0x000000010e047824 */ /* 0x000fca00078e0a05 */
[----:B------:R-:W-:-:S04]  /*10a0*/  SHF.R.U32.HI R4, RZ, UR7, R4 ;  /* 0x00000007ff047c19 */ /* 0x000fc80008011604 */
[----:B------:R-:W-:-:S04]  /*10b0*/  IADD3 R5, PT, PT, R5, R4, RZ ;  /* 0x0000000405057210 */ /* 0x000fc80007ffe0ff */
[----:B------:R-:W-:-:S05]  /*10c0*/  SHF.R.U32.HI R5, RZ, UR11, R5 ;  /* 0x0000000bff057c19 */ /* 0x000fca0008011605 */
[----:B------:R-:W-:-:S04]  /*10d0*/  IMAD.HI.U32 R7, R5, R12, RZ ;  /* 0x0000000c05077227 */ /* 0x000fc800078e00ff */
[----:B------:R-:W-:-:S05]  /*10e0*/  IMAD.IADD R4, R5, 0x1, -R7 ;  /* 0x0000000105047824 */ /* 0x000fca00078e0a07 */
[----:B------:R-:W-:-:S04]  /*10f0*/  SHF.R.U32.HI R4, RZ, UR13, R4 ;  /* 0x0000000dff047c19 */ /* 0x000fc80008011604 */
[----:B------:R-:W-:-:S04]  /*1100*/  IADD3 R4, PT, PT, R7, R4, RZ ;  /* 0x0000000407047210 */ /* 0x000fc80007ffe0ff */
[----:B------:R-:W-:-:S05]  /*1110*/  SHF.R.U32.HI R4, RZ, UR12, R4 ;  /* 0x0000000cff047c19 */ /* 0x000fca0008011604 */
[----:B------:R-:W-:-:S04]  /*1120*/  IMAD.MOV R4, RZ, RZ, -R4 ;  /* 0x000000ffff047224 */ /* 0x000fc800078e0a04 */
[----:B-1----:R-:W-:Y:S01]  /*1130*/  IMAD R4, R11, R4, R5 ;  /* 0x000000040b047224 */ /* 0x002fe200078e0205 */
[----:B------:R-:W-:-:S03]  /*1140*/  IADD3 R5, PT, PT, -R5, RZ, RZ ;  /* 0x000000ff05057210 */ /* 0x000fc60007ffe1ff */
[----:B------:R-:W-:Y:S02]  /*1150*/  IMAD.IADD R4, R4, 0x1, R4 ;  /* 0x0000000104047824 */ /* 0x000fe400078e0204 */
[----:B------:R-:W-:-:S03]  /*1160*/  IMAD R5, R2, R5, R14 ;  /* 0x0000000502057224 */ /* 0x000fc600078e020e */
[----:B------:R-:W-:Y:S01]  /*1170*/  LOP3.LUT R4, R4, UR16, RZ, 0xfc, !PT ;  /* 0x0000001004047c12 */ /* 0x000fe2000f8efcff */
[----:B------:R-:W-:Y:S06]  /*1180*/  @!P0 BRA `(.L_x_22) ;  /* 0xfffffff800fc8947 */ /* 0x000fec000383ffff */
.L_x_17:
[----:B------:R-:W3:Y:S01]  /*1190*/  S2UR UR32, SR_CgaCtaId ;  /* 0x00000000002079c3 */ /* 0x000ee20000008800 */
[----:B------:R-:W-:Y:S01]  /*11a0*/  UMOV UR4, 0x400 ;  /* 0x0000040000047882 */ /* 0x000fe20000000000 */
[----:B------:R-:W-:Y:S01]  /*11b0*/  IMAD.U32 R6, R0, -0x80000000, RZ ;  /* 0x8000000000067824 */ /* 0x000fe200078e00ff */
[C---:B------:R-:W-:Y:S01]  /*11c0*/  ISETP.NE.AND P0, PT, R10.reuse, 0x1, PT ;  /* 0x000000010a00780c */ /* 0x040fe20003f05270 */
[----:B------:R-:W-:-:S05]  /*11d0*/  VIADD R3, R10, 0x2 ;  /* 0x000000020a037836 */ /* 0x000fca0000000000 */
[----:B------:R-:W-:Y:S01]  /*11e0*/  SEL R3, R3, 0x1, P0 ;  /* 0x0000000103037807 */ /* 0x000fe20000000000 */
[----:B---3--:R-:W-:-:S06]  /*11f0*/  ULEA UR4, UR32, UR4, 0x18 ;  /* 0x0000000420047291 */ /* 0x008fcc000f8ec0ff */
[----:B--2---:R-:W-:-:S04]  /*1200*/  LEA R2, R10, UR4, 0x3 ;  /* 0x000000040a027c11 */ /* 0x004fc8000f8e18ff */
[----:B------:R-:W2:Y:S02]  /*1210*/  SYNCS.PHASECHK.TRANS64.TRYWAIT P1, [R2+URZ+0x90], R6 ;  /* 0x00009006020075a7 */ /* 0x000ea400080211ff */
[----:B--2---:R-:W-:Y:S05]  /*1220*/  @!P1 BRA `(.L_x_23) ;  /* 0x0000003800389947 */ /* 0x004fea0003800000 */
.L_x_72:
[----:B------:R-:W-:Y:S02]  /*1230*/  ELECT P2, URZ, PT ;  /* 0x0000000000ff782f */ /* 0x000fe40003840000 */
[C---:B------:R-:W-:Y:S01]  /*1240*/  ISETP.NE.AND P0, PT, R3.reuse, 0x2, PT ;  /* 0x000000020300780c */ /* 0x040fe20003f05270 */
[----:B--2---:R-:W-:Y:S02]  /*1250*/  IMAD.MOV.U32 R7, RZ, RZ, RZ ;  /* 0x000000ffff077224 */ /* 0x004fe400078e00ff */
[----:B------:R-:W-:Y:S01]  /*1260*/  IMAD.MOV.U32 R11, RZ, RZ, 0x1 ;  /* 0x00000001ff0b7424 */ /* 0x000fe200078e00ff */
[----:B------:R-:W-:Y:S02]  /*1270*/  ISETP.EQ.XOR P1, PT, R10, 0x1, !P0 ;  /* 0x000000010a00780c */ /* 0x000fe40004722a70 */
[----:B------:R-:W-:Y:S02]  /*1280*/  SEL R3, R3, RZ, P0 ;  /* 0x000000ff03037207 */ /* 0x000fe40000000000 */
[----:B------:R-:W-:-:S02]  /*1290*/  SEL R9, RZ, 0x1, !P1 ;  /* 0x00000001ff097807 */ /* 0x000fc40004800000 */
[----:B------:R-:W-:Y:S02]  /*12a0*/  LEA R3, R3, UR4, 0x3 ;  /* 0x0000000403037c11 */ /* 0x000fe4000f8e18ff */
[----:B------:R-:W-:Y:S01]  /*12b0*/  @P2 LEA R10, R10, UR4, 0x4 ;  /* 0x000000040a0a2c11 */ /* 0x000fe2000f8e20ff */
[----:B------:R-:W-:Y:S01]  /*12c0*/  @P2 IMAD.MOV.U32 R6, RZ, RZ, -0x1 ;  /* 0xffffffffff062424 */ /* 0x000fe200078e00ff */
[----:B------:R-:W-:-:S04]  /*12d0*/  LOP3.LUT R9, R0, R9, RZ, 0x3c, !PT ;  /* 0x0000000900097212 */ /* 0x000fc800078e3cff */
[----:B------:R2:W-:Y:S01]  /*12e0*/  @P2 STS.128 [R10+0x37c10], R4 ;  /* 0x037c10040a002388 */ /* 0x0005e20000000c00 */
[----:B------:R-:W-:Y:S01]  /*12f0*/  IMAD.U32 R8, R9, -0x80000000, RZ ;  /* 0x8000000009087824 */ /* 0x000fe200078e00ff */
[----:B------:R3:W-:Y:S06]  /*1300*/  MEMBAR.ALL.CTA ;  /* 0x0000000000007992 */ /* 0x0007ec0000008000 */
[----:B---3--:R-:W3:Y:S02]  /*1310*/  FENCE.VIEW.ASYNC.S ;  /* 0x00000000000073c6 */ /* 0x008ee40000000000 */
[----:B---3--:R-:W-:Y:S06]  /*1320*/  BAR.SYNC.DEFER_BLOCKING 0x4, 0x20 ;  /* 0x0100800000007b1d */ /* 0x008fec0000010000 */
[----:B------:R2:W-:Y:S01]  /*1330*/  SYNCS.ARRIVE.TRANS64.ART0 RZ, [R2+URZ+0x80], R11 ;  /* 0x0000800b02ff79a7 */ /* 0x0005e200085000ff */
[----:B------:R-:W3:Y:S02]  /*1340*/  SYNCS.PHASECHK.TRANS64.TRYWAIT P0, [R3+URZ+0x90], R8 ;  /* 0x00009008030075a7 */ /* 0x000ee400080011ff */
[----:B--23--:R-:W-:Y:S05]  /*1350*/  @!P0 BRA `(.L_x_24) ;  /* 0x0000003800048947 */ /* 0x00cfea0003800000 */
.L_x_16:
[----:B------:R-:W-:-:S13]  /*1360*/  ISETP.NE.AND P0, PT, R121, 0x5, PT ;  /* 0x000000057900780c */ /* 0x000fda0003f05270 */
[----:B------:R-:W-:Y:S05]  /*1370*/  @P0 BRA `(.L_x_25) ;  /* 0x00000008000c0947 */ /* 0x000fea0003800000 */
[----:B------:R-:W-:Y:S02]  /*1380*/  UMOV UR4, 0x400 ;  /* 0x0000040000047882 */ /* 0x000fe40000000000 */
[----:B------:R-:W-:-:S09]  /*1390*/  ULEA UR32, UR32, UR4, 0x18 ;  /* 0x0000000420207291 */ /* 0x000fd2000f8ec0ff */
[----:B------:R-:W3:Y:S02]  /*13a0*/  SYNCS.PHASECHK.TRANS64.TRYWAIT P0, [UR32+0x80], RZ ;  /* 0x000080ffff0075a7 */ /* 0x000ee40008001120 */
[----:B---3--:R-:W-:Y:S05]  /*13b0*/  @!P0 BRA `(.L_x_26) ;  /* 0x0000003800048947 */ /* 0x008fea0003800000 */
.L_x_75:
[----:B------:R-:W4:Y:S01]  /*13c0*/  LDS.128 R4, [UR32+0x37c10] ;  /* 0x037c1020ff047984 */ /* 0x000f220008000c00 */
[----:B---3--:R-:W-:Y:S01]  /*13d0*/  HFMA2 R0, -RZ, RZ, 0, 5.9604644775390625e-08 ;  /* 0x00000001ff007431 */ /* 0x008fe200000001ff */
[----:B------:R-:W-:Y:S01]  /*13e0*/  UMOV UR35, 0x1 ;  /* 0x0000000100237882 */ /* 0x000fe20000000000 */
[----:B------:R-:W-:Y:S01]  /*13f0*/  UMOV UR34, URZ ;  /* 0x000000ff00227c82 */ /* 0x000fe20008000000 */
[----:B------:R3:W-:Y:S06]  /*1400*/  MEMBAR.ALL.CTA ;  /* 0x0000000000007992 */ /* 0x0007ec0000008000 */
[----:B---3--:R-:W3:Y:S02]  /*1410*/  FENCE.VIEW.ASYNC.S ;  /* 0x00000000000073c6 */ /* 0x008ee40000000000 */
[----:B---3--:R3:W-:Y:S01]  /*1420*/  SYNCS.ARRIVE.TRANS64.ART0 RZ, [UR32+0x90], R0 ;  /* 0x00009000ffff79a7 */ /* 0x0087e20008500020 */
[----:B----4-:R-:W-:-:S13]  /*1430*/  ISETP.NE.AND P0, PT, R7, 0x1, PT ;  /* 0x000000010700780c */ /* 0x010fda0003f05270 */
[----:B---3--:R-:W-:Y:S05]  /*1440*/  @P0 BRA `(.L_x_27) ;  /* 0x0000000400680947 */ /* 0x008fea0003800000 */
[----:B------:R-:W3:Y:S01]  /*1450*/  LDCU.64 UR4, c[0x0][0x348] ;  /* 0x00006900ff0477ac */ /* 0x000ee20008000a00 */
[----:B------:R-:W-:Y:S01]  /*1460*/  R2UR UR20, R4 ;  /* 0x00000000041472ca */ /* 0x000fe200000e0000 */
[----:B------:R-:W-:Y:S01]  /*1470*/  IMAD.MOV.U32 R8, RZ, RZ, 0x1 ;  /* 0x00000001ff087424 */ /* 0x000fe200078e00ff */
[----:B------:R-:W-:Y:S01]  /*1480*/  R2UR UR12, R5 ;  /* 0x00000000050c72ca */ /* 0x000fe200000e0000 */
[----:B------:R-:W-:Y:S01]  /*1490*/  IMAD.MOV.U32 R2, RZ, RZ, RZ ;  /* 0x000000ffff027224 */ /* 0x000fe200078e00ff */
[----:B------:R-:W-:Y:S01]  /*14a0*/  R2UR UR28, R6 ;  /* 0x00000000061c72ca */ /* 0x000fe200000e0000 */
[----:B------:R-:W-:Y:S01]  /*14b0*/  UMOV UR35, 0x1 ;  /* 0x0000000100237882 */ /* 0x000fe20000000000 */
[----:B------:R-:W-:Y:S01]  /*14c0*/  UMOV UR34, URZ ;  /* 0x000000ff00227c82 */ /* 0x000fe20008000000 */
[----:B------:R-:W-:Y:S01]  /*14d0*/  UMOV UR18, URZ ;  /* 0x000000ff00127c82 */ /* 0x000fe20008000000 */
[----:B------:R-:W-:Y:S01]  /*14e0*/  UMOV UR10, URZ ;  /* 0x000000ff000a7c82 */ /* 0x000fe20008000000 */
[----:B---3--:R-:W-:-:S02]  /*14f0*/  UIADD3 UR42, UP3, UPT, UR4, 0x40, URZ ;  /* 0x00000040042a7890 */ /* 0x008fc4000ff7e0ff */
[----:B------:R-:W-:Y:S02]  /*1500*/  UIADD3 UR40, UP2, UPT, UR4, 0xc0, URZ ;  /* 0x000000c004287890 */ /* 0x000fe4000ff5e0ff */
[----:B------:R-:W-:Y:S02]  /*1510*/  UIADD3 UR38, UP1, UPT, UR4, 0x140, URZ ;  /* 0x0000014004267890 */ /* 0x000fe4000ff3e0ff */
[----:B------:R-:W-:Y:S02]  /*1520*/  UIADD3 UR36, UP0, UPT, UR4, 0x1c0, URZ ;  /* 0x000001c004247890 */ /* 0x000fe4000ff1e0ff */
[----:B------:R-:W-:Y:S02]  /*1530*/  UIADD3.X UR43, UPT, UPT, URZ, UR5, URZ, UP3, !UPT ;  /* 0x00000005ff2b7290 */ /* 0x000fe40009ffe4ff */
[----:B------:R-:W-:Y:S02]  /*1540*/  UIADD3.X UR41, UPT, UPT, URZ, UR5, URZ, UP2, !UPT ;  /* 0x00000005ff297290 */ /* 0x000fe400097fe4ff */
[----:B------:R-:W-:-:S02]  /*1550*/  UIADD3.X UR39, UPT, UPT, URZ, UR5, URZ, UP1, !UPT ;  /* 0x00000005ff277290 */ /* 0x000fc40008ffe4ff */
[----:B------:R-:W-:-:S12]  /*1560*/  UIADD3.X UR37, UPT, UPT, URZ, UR5, URZ, UP0, !UPT ;  /* 0x00000005ff257290 */ /* 0x000fd800087fe4ff */
.L_x_32:
[----:B------:R-:W-:Y:S01]  /*1570*/  USHF.L.U32 UR4, UR35, 0x1f, URZ ;  /* 0x0000001f23047899 */ /* 0x000fe200080006ff */
[----:B------:R-:W-:Y:S01]  /*1580*/  HFMA2 R4, -RZ, RZ, 0, -0.0001220703125 ;  /* 0x00008800ff047431 */ /* 0x000fe200000001ff */
[----:B------:R-:W-:Y:S02]  /*1590*/  ULEA UR5, UR34, UR32, 0x3 ;  /* 0x0000002022057291 */ /* 0x000fe4000f8e18ff */
[----:B------:R-:W-:Y:S02]  /*15a0*/  ULEA UR27, UR12, UR15, 0x1 ;  /* 0x0000000f0c1b7291 */ /* 0x000fe4000f8e08ff */
[----:B--2---:R-:W-:Y:S01]  /*15b0*/  MOV R3, UR4 ;  /* 0x0000000400037c02 */ /* 0x004fe20008000f00 */
[----:B------:R-:W-:Y:S02]  /*15c0*/  USHF.L.U32 UR7, UR20, 0x7, URZ ;  /* 0x0000000714077899 */ /* 0x000fe400080006ff */
[----:B------:R-:W-:Y:S02]  /*15d0*/  USHF.L.U32 UR27, UR27, 0x6, URZ ;  /* 0x000000061b1b7899 */ /* 0x000fe400080006ff */
[----:B------:R2:W3:Y:S01]  /*15e0*/  SYNCS.PHASECHK.TRANS64.TRYWAIT P2, [UR5+0x30], R3 ;  /* 0x00003003ff0075a7 */ /* 0x0004e20008041105 */
[----:B------:R-:W-:-:S09]  /*15f0*/  UMOV UR33, URZ ;  /* 0x000000ff00217c82 */ /* 0x000fd20008000000 */
.L_x_30:
[----:B----4-:R-:W-:Y:S02]  /*1600*/  USHF.L.U32 UR6, UR33, 0x7, URZ ;  /* 0x0000000721067899 */ /* 0x010fe400080006ff */
[----:B------:R-:W-:Y:S02]  /*1610*/  ULEA UR5, UR34, UR32, 0x3 ;  /* 0x0000002022057291 */ /* 0x000fe4000f8e18ff */
[----:B------:R-:W-:Y:S02]  /*1620*/  ULEA UR4, UR34, UR32, 0xe ;  /* 0x0000002022047291 */ /* 0x000fe4000f8e70ff */
[----:B------:R-:W-:Y:S02]  /*1630*/  ULEA UR16, UR34, UR32, 0xa ;  /* 0x0000002022107291 */ /* 0x000fe4000f8e50ff */
[----:B------:R-:W-:Y:S02]  /*1640*/  UIADD3 UR30, UPT, UPT, UR34, 0x1, URZ ;  /* 0x00000001221e7890 */ /* 0x000fe4000fffe0ff */
[----:B------:R-:W-:-:S02]  /*1650*/  ULEA UR24, UR15, UR4, 0xd ;  /* 0x000000040f187291 */ /* 0x000fc4000f8e68ff */
[----:B------:R-:W-:Y:S02]  /*1660*/  ULEA UR8, UR15, UR16, 0x9 ;  /* 0x000000100f087291 */ /* 0x000fe4000f8e48ff */
[----:B------:R-:W-:Y:S02]  /*1670*/  UISETP.GT.U32.AND UP0, UPT, UR33, 0x1e, UPT ;  /* 0x0000001e2100788c */ /* 0x000fe4000bf04070 */
[----:B------:R-:W-:Y:S02]  /*1680*/  UIADD3 UR19, UPT, UPT, UR33, UR33, URZ ;  /* 0x0000002121137290 */ /* 0x000fe4000fffe0ff */
[----:B------:R-:W-:Y:S02]  /*1690*/  UIADD3 UR4, UPT, UPT, UR4, 0x4c00, URZ ;  /* 0x00004c0004047890 */ /* 0x000fe4000fffe0ff */
[----:B------:R-:W-:Y:S02]  /*16a0*/  UIADD3 UR16, UPT, UPT, UR16, 0x34c00, URZ ;  /* 0x00034c0010107890 */ /* 0x000fe4000fffe0ff */
[----:B------:R-:W-:Y:S01]  /*16b0*/  UISETP.NE.AND UP1, UPT, UR30, 0x6, UPT ;  /* 0x000000061e00788c */ /* 0x000fe2000bf25270 */
[----:B------:R-:W-:Y:S01]  /*16c0*/  UMOV UR29, 0x30000 ;  /* 0x00030000001d7882 */ /* 0x000fe20000000000 */
[----:B------:R-:W-:Y:S01]  /*16d0*/  UMOV UR13, UR28 ;  /* 0x0000001c000d7c82 */ /* 0x000fe20008000000 */
[----:B------:R-:W-:Y:S01]  /*16e0*/  UMOV UR25, UR5 ;  /* 0x0000000500197c82 */ /* 0x000fe20008000000 */
[----:B------:R-:W-:Y:S01]  /*16f0*/  UMOV UR26, UR6 ;  /* 0x00000006001a7c82 */ /* 0x000fe20008000000 */
[----:B------:R-:W-:Y:S01]  /*1700*/  UMOV UR17, UR5 ;  /* 0x0000000500117c82 */ /* 0x000fe20008000000 */
[----:B--23--:R-:W-:Y:S05]  /*1710*/  @P2 BRA `(.L_x_28) ;  /* 0x0000000000102947 */ /* 0x00cfea0003800000 */
[----:B------:R-:W-:-:S06]  /*1720*/  USHF.L.U32 UR9, UR35, 0x1f, URZ ;  /* 0x0000001f23097899 */ /* 0x000fcc00080006ff */
[----:B--2---:R-:W-:-:S04]  /*1730*/  MOV R3, UR9 ;  /* 0x0000000900037c02 */ /* 0x004fc80008000f00 */
[----:B------:R-:W2:Y:S02]  /*1740*/  SYNCS.PHASECHK.TRANS64.TRYWAIT P0, [UR5+0x30], R3 ;  /* 0x00003003ff0075a7 */ /* 0x000ea40008001105 */
[----:B--2---:R-:W-:Y:S05]  /*1750*/  @!P0 BRA `(.L_x_29) ;  /* 0x0000003400348947 */ /* 0x004fea0003800000 */
.L_x_28:
[----:B------:R-:W-:Y:S02]  /*1760*/  ELECT P1, URZ, PT ;  /* 0x0000000000ff782f */ /* 0x000fe40003820000 */
[----:B------:R-:W-:Y:S01]  /*1770*/  PLOP3.LUT P0, PT, PT, PT, UP0, 0x80, 0x8 ;  /* 0x000000000008781c */ /* 0x000fe20003f0f008 */
[----:B------:R-:W-:Y:S01]  /*1780*/  USEL UR9, URZ, 0x1, UP1 ;  /* 0x00000001ff097887 */ /* 0x000fe20008800000 */
[----:B------:R-:W-:Y:S01]  /*1790*/  PLOP3.LUT P2, PT, PT, PT, PT, 0x80, 0x8 ;  /* 0x000000000008781c */ /* 0x000fe20003f4f070 */
[----:B------:R-:W-:Y:S02]  /*17a0*/  USEL UR34, UR30, URZ, UP1 ;  /* 0x000000ff1e227287 */ /* 0x000fe40008800000 */
[----:B------:R-:W-:Y:S02]  /*17b0*/  ULOP3.LUT UR35, UR35, UR9, URZ, 0x3c, !UPT ;  /* 0x0000000923237292 */ /* 0x000fe4000f8e3cff */
[----:B------:R-:W-:Y:S02]  /*17c0*/  UIADD3 UR24, UPT, UPT, UR24, 0x1cc00, URZ ;  /* 0x0001cc0018187890 */ /* 0x000fe4000fffe0ff */
[----:B------:R-:W-:-:S02]  /*17d0*/  UIADD3 UR11, UPT, UPT, UR15, UR19, URZ ;  /* 0x000000130f0b7290 */ /* 0x000fc4000fffe0ff */
[----:B------:R-:W-:Y:S01]  /*17e0*/  UIADD3 UR8, UPT, UPT, UR8, 0x36400, URZ ;  /* 0x0003640008087890 */ /* 0x000fe2000fffe0ff */
[----:B------:R4:W-:Y:S01]  /*17f0*/  @P1 SYNCS.ARRIVE.TRANS64 RZ, [UR5], R4 ;  /* 0x00000004ffff19a7 */ /* 0x0009e20008000005 */
[----:B------:R-:W-:Y:S01]  /*1800*/  @!UP0 USHF.L.U32 UR30, UR35, 0x1f, URZ ;  /* 0x0000001f231e8899 */ /* 0x000fe200080006ff */
[----:B------:R4:W-:Y:S01]  /*1810*/  UTMALDG.2D [UR4], [UR42], desc[URZ] ;  /* 0x0000ff042a0075b4 */ /* 0x0009e20008009000 */
[----:B------:R-:W-:Y:S01]  /*1820*/  @!UP0 ULEA UR31, UR34, UR32, 0x3 ;  /* 0x00000020221f8291 */ /* 0x000fe2000f8e18ff */
[----:B------:R-:W-:Y:S01]  /*1830*/  UMOV UR9, UR5 ;  /* 0x0000000500097c82 */ /* 0x000fe20008000000 */
[----:B------:R-:W-:Y:S02]  /*1840*/  UIADD3 UR33, UPT, UPT, UR33, 0x1, URZ ;  /* 0x0000000121217890 */ /* 0x000fe4000fffe0ff */
[----:B--2---:R-:W-:Y:S01]  /*1850*/  IMAD.U32 R3, RZ, RZ, UR30 ;  /* 0x0000001eff037e24 */ /* 0x004fe2000f8e00ff */
[----:B------:R4:W-:Y:S01]  /*1860*/  UTMALDG.3D.MULTICAST [UR24], [UR40], UR29, desc[URZ] ;  /* 0x0000ff18280073b4 */ /* 0x0009e2000801181d */
[----:B------:R-:W-:Y:S01]  /*1870*/  UISETP.NE.AND UP0, UPT, UR33, 0x20, UPT ;  /* 0x000000202100788c */ /* 0x000fe2000bf05270 */
[----:B------:R4:W-:Y:S01]  /*1880*/  UTMALDG.3D [UR16], [UR38], desc[URZ] ;  /* 0x0000ff10260075b4 */ /* 0x0009e20008011000 */
[----:B------:R4:W-:Y:S01]  /*1890*/  UTMALDG.4D.MULTICAST [UR8], [UR36], UR29, desc[URZ] ;  /* 0x0000ff08240073b4 */ /* 0x0009e2000801981d */
[----:B------:R4:W2:Y:S06]  /*18a0*/  @!P0 SYNCS.PHASECHK.TRANS64.TRYWAIT P2, [UR31+0x30], R3 ;  /* 0x00003003ff0085a7 */ /* 0x0008ac000804111f */
[----:B------:R-:W-:Y:S05]  /*18b0*/  BRA.U UP0, `(.L_x_30) ;  /* 0xfffffffd00507547 */ /* 0x000fea000b83ffff */
[----:B----4-:R-:W-:Y:S02]  /*18c0*/  LEA R3, R8, UR32, 0x3 ;  /* 0x0000002008037c11 */ /* 0x010fe4000f8e18ff */
[----:B------:R-:W-:-:S04]  /*18d0*/  SHF.L.U32 R4, R2, 0x1f, RZ ;  /* 0x0000001f02047819 */ /* 0x000fc800000006ff */
[----:B------:R-:W3:Y:S02]  /*18e0*/  SYNCS.PHASECHK.TRANS64.TRYWAIT P0, [R3+URZ+0x80], R4 ;  /* 0x00008004030075a7 */ /* 0x000ee400080011ff */
[----:B---3--:R-:W-:Y:S05]  /*18f0*/  @!P0 BRA `(.L_x_31) ;  /* 0x0000003000ec8947 */ /* 0x008fea0003800000 */
.L_x_78:
[C---:B------:R-:W-:Y:S01]  /*1900*/  LEA R4, R8.reuse, UR32, 0x4 ;  /* 0x0000002008047c11 */ /* 0x040fe2000f8e20ff */
[----:B------:R-:W-:-:S05]  /*1910*/  VIADD R8, R8, 0x1 ;  /* 0x0000000108087836 */ /* 0x000fca0000000000 */
[----:B---3--:R-:W3:Y:S01]  /*1920*/  LDS.128 R4, [R4+0x37c10] ;  /* 0x037c100004047984 */ /* 0x008ee20000000c00 */
[C---:B------:R-:W-:Y:S01]  /*1930*/  ISETP.NE.AND P1, PT, R8.reuse, 0x2, PT ;  /* 0x000000020800780c */ /* 0x040fe20003f25270 */
[----:B------:R4:W-:Y:S06]  /*1940*/  MEMBAR.ALL.CTA ;  /* 0x0000000000007992 */ /* 0x0009ec0000008000 */
[----:B----4-:R-:W4:Y:S01]  /*1950*/  FENCE.VIEW.ASYNC.S ;  /* 0x00000000000073c6 */ /* 0x010f220000000000 */
[----:B------:R-:W-:Y:S01]  /*1960*/  SEL R8, R8, RZ, P1 ;  /* 0x000000ff08087207 */ /* 0x000fe20000800000 */
[----:B----4-:R4:W-:Y:S01]  /*1970*/  SYNCS.ARRIVE.TRANS64.ART0 RZ, [R3+URZ+0x90], R0 ;  /* 0x0000900003ff79a7 */ /* 0x0109e200085000ff */
[----:B---3--:R-:W-:-:S02]  /*1980*/  ISETP.NE.AND P0, PT, R7, 0x1, PT ;  /* 0x000000010700780c */ /* 0x008fc40003f05270 */
[----:B------:R-:W-:Y:S02]  /*1990*/  R2UR UR20, R4 ;  /* 0x00000000041472ca */ /* 0x000fe400000e0000 */
[----:B------:R-:W-:Y:S02]  /*19a0*/  R2UR UR12, R5 ;  /* 0x00000000050c72ca */ /* 0x000fe400000e0000 */
[----:B------:R-:W-:Y:S02]  /*19b0*/  R2UR UR28, R6 ;  /* 0x00000000061c72ca */ /* 0x000fe400000e0000 */
[----:B----4-:R-:W-:-:S04]  /*19c0*/  SEL R3, RZ, 0x1, P1 ;  /* 0x00000001ff037807 */ /* 0x010fc80000800000 */
[----:B------:R-:W-:Y:S01]  /*19d0*/  LOP3.LUT R2, R2, R3, RZ, 0x3c, !PT ;  /* 0x0000000302027212 */ /* 0x000fe200078e3cff */
[----:B------:R-:W-:Y:S08]  /*19e0*/  @!P0 BRA `(.L_x_32) ;  /* 0xfffffff800e08947 */ /* 0x000ff0000383ffff */
.L_x_27:
[----:B------:R-:W-:Y:S02]  /*19f0*/  UIADD3 UR4, UPT, UPT, UR34, 0x2, URZ ;  /* 0x0000000222047890 */ /* 0x000fe4000fffe0ff */
[----:B------:R-:W-:-:S04]  /*1a00*/  UISETP.NE.AND UP0, UPT, UR34, 0x5, UPT ;  /* 0x000000052200788c */ /* 0x000fc8000bf05270 */
[----:B------:R-:W-:-:S04]  /*1a10*/  USEL UR4, UR4, 0x1, UP0 ;  /* 0x0000000104047887 */ /* 0x000fc80008000000 */
[----:B------:R-:W-:Y:S02]  /*1a20*/  UIADD3 UR5, UPT, UPT, UR4, 0x1, URZ ;  /* 0x0000000104057890 */ /* 0x000fe4000fffe0ff */
[----:B------:R-:W-:-:S04]  /*1a30*/  UISETP.NE.AND UP1, UPT, UR4, 0x6, UPT ;  /* 0x000000060400788c */ /* 0x000fc8000bf25270 */
[----:B------:R-:W-:Y:S02]  /*1a40*/  USEL UR5, UR5, 0x1, UP1 ;  /* 0x0000000105057887 */ /* 0x000fe40008800000 */
[----:B------:R-:W-:Y:S02]  /*1a50*/  UISETP.EQ.XOR UP1, UPT, UR34, 0x5, !UP1 ;  /* 0x000000052200788c */ /* 0x000fe4000cf22a70 */
[----:B------:R-:W-:Y:S02]  /*1a60*/  UIADD3 UR4, UPT, UPT, UR5, 0x1, URZ ;  /* 0x0000000105047890 */ /* 0x000fe4000fffe0ff */
[----:B------:R-:W-:Y:S02]  /*1a70*/  UISETP.NE.AND UP0, UPT, UR5, 0x6, UPT ;  /* 0x000000060500788c */ /* 0x000fe4000bf05270 */
[----:B------:R-:W-:Y:S02]  /*1a80*/  UISETP.EQ.XOR UP1, UPT, UR5, 0x6, UP1 ;  /* 0x000000060500788c */ /* 0x000fe40008f22a70 */
[----:B------:R-:W-:-:S04]  /*1a90*/  USEL UR4, UR4, 0x1, UP0 ;  /* 0x0000000104047887 */ /* 0x000fc80008000000 */
[----:B------:R-:W-:Y:S02]  /*1aa0*/  UIADD3 UR5, UPT, UPT, UR4, 0x1, URZ ;  /* 0x0000000104057890 */ /* 0x000fe4000fffe0ff */
[----:B------:R-:W-:Y:S02]  /*1ab0*/  UISETP.NE.AND UP0, UPT, UR4, 0x6, UPT ;  /* 0x000000060400788c */ /* 0x000fe4000bf05270 */
[----:B------:R-:W-:Y:S02]  /*1ac0*/  UISETP.EQ.XOR UP1, UPT, UR4, 0x6, UP1 ;  /* 0x000000060400788c */ /* 0x000fe40008f22a70 */
[----:B------:R-:W-:-:S04]  /*1ad0*/  USEL UR5, UR5, 0x1, UP0 ;  /* 0x0000000105057887 */ /* 0x000fc80008000000 */
[----:B------:R-:W-:Y:S02]  /*1ae0*/  UISETP.EQ.XOR UP1, UPT, UR5, 0x6, UP1 ;  /* 0x000000060500788c */ /* 0x000fe40008f22a70 */
[----:B------:R-:W-:Y:S02]  /*1af0*/  UISETP.NE.AND UP0, UPT, UR5, 0x6, UPT ;  /* 0x000000060500788c */ /* 0x000fe4000bf05270 */
[----:B------:R-:W-:Y:S02]  /*1b00*/  USEL UR4, URZ, 0x1, !UP1 ;  /* 0x00000001ff047887 */ /* 0x000fe4000c800000 */
[----:B------:R-:W-:Y:S02]  /*1b10*/  USEL UR5, UR5, URZ, UP0 ;  /* 0x000000ff05057287 */ /* 0x000fe40008000000 */
[----:B------:R-:W-:Y:S02]  /*1b20*/  ULOP3.LUT UR4, UR35, UR4, URZ, 0x3c, !UPT ;  /* 0x0000000423047292 */ /* 0x000fe4000f8e3cff */
[----:B------:R-:W-:-:S02]  /*1b30*/  ULEA UR5, UR5, UR32, 0x3 ;  /* 0x0000002005057291 */ /* 0x000fc4000f8e18ff */
[----:B------:R-:W-:-:S06]  /*1b40*/  USHF.L.U32 UR4, UR4, 0x1f, URZ ;  /* 0x0000001f04047899 */ /* 0x000fcc00080006ff */
[----:B------:R-:W-:-:S04]  /*1b50*/  MOV R0, UR4 ;  /* 0x0000000400007c02 */ /* 0x000fc80008000f00 */
[----:B------:R-:W3:Y:S02]  /*1b60*/  SYNCS.PHASECHK.TRANS64.TRYWAIT P0, [UR5+0x30], R0 ;  /* 0x00003000ff0075a7 */ /* 0x000ee40008001105 */
[----:B---3--:R-:W-:Y:S05]  /*1b70*/  @!P0 BRA `(.L_x_33) ;  /* 0x0000003000648947 */ /* 0x008fea0003800000 */
.L_x_80:
[----:B------:R-:W-:-:S13]  /*1b80*/  ELECT P0, URZ, PT ;  /* 0x0000000000ff782f */ /* 0x000fda0003800000 */
[----:B--2---:R-:W-:-:S04]  /*1b90*/  @P0 MOV R0, 0x8800 ;  /* 0x0000880000000802 */ /* 0x004fc80000000f00 */
[----:B------:R3:W-:Y:S03]  /*1ba0*/  @P0 SYNCS.ARRIVE.TRANS64 RZ, [UR5], R0 ;  /* 0x00000000ffff09a7 */ /* 0x0007e60008000005 */
.L_x_25:
[----:B------:R-:W-:-:S13]  /*1bb0*/  ISETP.NE.AND P0, PT, R121, 0x4, PT ;  /* 0x000000047900780c */ /* 0x000fda0003f05270 */
[----:B------:R-:W-:Y:S05]  /*1bc0*/  @P0 BRA `(.L_x_34) ;  /* 0x0000000800f80947 */ /* 0x000fea0003800000 */
[----:B------:R-:W4:Y:S08]  /*1bd0*/  S2UR UR12, SR_CgaCtaId ;  /* 0x00000000000c79c3 */ /* 0x000f300000008800 */
[----:B------:R-:W-:Y:S06]  /*1be0*/  BAR.SYNC.DEFER_BLOCKING 0x3, 0xa0 ;  /* 0x00c2800000007b1d */ /* 0x000fec0000010000 */
[----:B------:R-:W-:-:S02]  /*1bf0*/  UMOV UR4, 0x400 ;  /* 0x0000040000047882 */ /* 0x000fc40000000000 */
[----:B----4-:R-:W-:-:S09]  /*1c00*/  ULEA UR12, UR12, UR4, 0x18 ;  /* 0x000000040c0c7291 */ /* 0x010fd2000f8ec0ff */
[----:B------:R-:W4:Y:S01]  /*1c10*/  LDS R2, [UR12+0xa8] ;  /* 0x0000a80cff027984 */ /* 0x000f220008000800 */
[----:B------:R-:W5:Y:S02]  /*1c20*/  SYNCS.PHASECHK.TRANS64.TRYWAIT P0, [UR12+0x80], RZ ;  /* 0x000080ffff0075a7 */ /* 0x000f64000800110c */
[----:B----45:R-:W-:Y:S05]  /*1c30*/  @!P0 BRA `(.L_x_35) ;  /* 0x0000003000548947 */ /* 0x030fea0003800000 */
.L_x_82:
[----:B--2---:R-:W2:Y:S01]  /*1c40*/  LDS R3, [UR12+0x37c1c] ;  /* 0x037c1c0cff037984 */ /* 0x004ea20008000800 */
[----:B---3--:R-:W-:Y:S01]  /*1c50*/  IMAD.MOV.U32 R0, RZ, RZ, 0x1 ;  /* 0x00000001ff007424 */ /* 0x008fe200078e00ff */
[----:B------:R-:W-:Y:S01]  /*1c60*/  R2UR UR36, R2 ;  /* 0x00000000022472ca */ /* 0x000fe200000e0000 */
[----:B------:R-:W-:Y:S01]  /*1c70*/  HFMA2 R2, -RZ, RZ, 0, 5.9604644775390625e-08 ;  /* 0x00000001ff027431 */ /* 0x000fe200000001ff */
[----:B------:R3:W-:Y:S06]  /*1c80*/  MEMBAR.ALL.CTA ;  /* 0x0000000000007992 */ /* 0x0007ec0000008000 */
[----:B---3--:R-:W3:Y:S01]  /*1c90*/  FENCE.VIEW.ASYNC.S ;  /* 0x00000000000073c6 */ /* 0x008ee20000000000 */
[----:B------:R-:W-:Y:S01]  /*1ca0*/  IMAD.MOV.U32 R7, RZ, RZ, 0x1 ;  /* 0x00000001ff077424 */ /* 0x000fe200078e00ff */
[----:B---3--:R3:W-:Y:S01]  /*1cb0*/  SYNCS.ARRIVE.TRANS64.ART0 RZ, [UR12+0x90], R0 ;  /* 0x00009000ffff79a7 */ /* 0x0087e2000850000c */
[----:B--2---:R-:W-:-:S13]  /*1cc0*/  ISETP.NE.AND P0, PT, R3, 0x1, PT ;  /* 0x000000010300780c */ /* 0x004fda0003f05270 */
[----:B---3--:R-:W-:Y:S05]  /*1cd0*/  @P0 BRA `(.L_x_36) ;  /* 0x00000008008c0947 */ /* 0x008fea0003800000 */
[----:B------:R-:W-:Y:S01]  /*1ce0*/  UIADD3 UR10, UPT, UPT, UR36, 0x100, URZ ;  /* 0x00000100240a7890 */ /* 0x000fe2000fffe0ff */
[----:B------:R-:W-:Y:S01]  /*1cf0*/  MOV R6, 0x1 ;  /* 0x0000000100067802 */ /* 0x000fe20000000f00 */
[----:B------:R-:W-:Y:S01]  /*1d00*/  UIADD3 UR8, UPT, UPT, UR36, 0x104, URZ ;  /* 0x0000010424087890 */ /* 0x000fe2000fffe0ff */
[----:B------:R-:W-:Y:S01]  /*1d10*/  MOV R5, RZ ;  /* 0x000000ff00057202 */ /* 0x000fe20000000f00 */
[----:B------:R-:W-:Y:S01]  /*1d20*/  UIADD3 UR6, UPT, UPT, UR36, -0x7fffff00, URZ ;  /* 0x8000010024067890 */ /* 0x000fe2000fffe0ff */
[----:B------:R-:W-:Y:S01]  /*1d30*/  MOV R7, 0x1 ;  /* 0x0000000100077802 */ /* 0x000fe20000000f00 */
[----:B------:R-:W-:Y:S02]  /*1d40*/  UIADD3 UR4, UPT, UPT, UR36, -0x7ffffefc, URZ ;  /* 0x8000010424047890 */ /* 0x000fe4000fffe0ff */
[----:B------:R-:W-:Y:S01]  /*1d50*/  UIADD3 UR13, UPT, UPT, UR12, 0x4c00, URZ ;  /* 0x00004c000c0d7890 */ /* 0x000fe2000fffe0ff */
[----:B------:R-:W-:Y:S01]  /*1d60*/  UMOV UR31, 0x8a02000 ;  /* 0x08a02000001f7882 */ /* 0x000fe20000000000 */
[----:B------:R-:W-:-:S02]  /*1d70*/  UIADD3 UR11, UPT, UPT, UR36, 0x110, URZ ;  /* 0x00000110240b7890 */ /* 0x000fc4000fffe0ff */
[----:B------:R-:W-:Y:S02]  /*1d80*/  UIADD3 UR9, UPT, UPT, UR36, 0x114, URZ ;  /* 0x0000011424097890 */ /* 0x000fe4000fffe0ff */
[----:B------:R-:W-:Y:S02]  /*1d90*/  UIADD3 UR7, UPT, UPT, UR36, -0x7ffffef0, URZ ;  /* 0x8000011024077890 */ /* 0x000fe4000fffe0ff */
[----:B------:R-:W-:Y:S02]  /*1da0*/  UIADD3 UR5, UPT, UPT, UR36, -0x7ffffeec, URZ ;  /* 0x8000011424057890 */ /* 0x000fe4000fffe0ff */
[----:B------:R-:W-:Y:S02]  /*1db0*/  USHF.R.U32.HI UR30, URZ, 0x1, UR10 ;  /* 0x00000001ff1e7899 */ /* 0x000fe4000801160a */
[----:B------:R-:W-:Y:S02]  /*1dc0*/  USHF.R.U32.HI UR27, URZ, 0x1, UR6 ;  /* 0x00000001ff1b7899 */ /* 0x000fe40008011606 */
[----:B------:R-:W-:-:S02]  /*1dd0*/  USHF.R.U32.HI UR18, URZ, 0x1, UR8 ;  /* 0x00000001ff127899 */ /* 0x000fc40008011608 */
[----:B------:R-:W-:Y:S02]  /*1de0*/  USHF.R.U32.HI UR16, URZ, 0x1, UR4 ;  /* 0x00000001ff107899 */ /* 0x000fe40008011604 */
[----:B------:R-:W-:Y:S02]  /*1df0*/  UIADD3 UR19, UPT, UPT, UR12, 0x36400, URZ ;  /* 0x000364000c137890 */ /* 0x000fe4000fffe0ff */
[----:B------:R-:W-:Y:S02]  /*1e00*/  UIADD3 UR20, UPT, UPT, UR12, 0x34c00, URZ ;  /* 0x00034c000c147890 */ /* 0x000fe4000fffe0ff */
[----:B------:R-:W-:Y:S02]  /*1e10*/  UIADD3 UR24, UPT, UPT, UR12, 0x1cc00, URZ ;  /* 0x0001cc000c187890 */ /* 0x000fe4000fffe0ff */
[----:B------:R-:W-:Y:S02]  /*1e20*/  ULOP3.LUT UR28, UR21, 0x3, URZ, 0xfc, !UPT ;  /* 0x00000003151c7892 */ /* 0x000fe4000f8efcff */
[----:B------:R-:W-:-:S02]  /*1e30*/  USEL UR38, URZ, 0x4000, UP6 ;  /* 0x00004000ff267887 */ /* 0x000fc4000b000000 */
[----:B------:R-:W-:Y:S02]  /*1e40*/  ULOP3.LUT UR26, UR21, 0xffff, URZ, 0xc0, !UPT ;  /* 0x0000ffff151a7892 */ /* 0x000fe4000f8ec0ff */
[----:B------:R-:W-:Y:S02]  /*1e50*/  USEL UR31, UR31, 0x8a00000, !UP5 ;  /* 0x08a000001f1f7887 */ /* 0x000fe4000e800000 */
[----:B------:R-:W-:Y:S02]  /*1e60*/  USHF.R.U32.HI UR21, URZ, 0x4, UR13 ;  /* 0x00000004ff157899 */ /* 0x000fe4000801160d */
[----:B------:R-:W-:Y:S02]  /*1e70*/  USHF.R.U32.HI UR29, URZ, 0x1a, UR11 ;  /* 0x0000001aff1d7899 */ /* 0x000fe4000801160b */
[----:B------:R-:W-:Y:S02]  /*1e80*/  USHF.R.U32.HI UR25, URZ, 0x1a, UR7 ;  /* 0x0000001aff197899 */ /* 0x000fe40008011607 */
[----:B------:R-:W-:-:S02]  /*1e90*/  USHF.R.U32.HI UR17, URZ, 0x1a, UR9 ;  /* 0x0000001aff117899 */ /* 0x000fc40008011609 */
[----:B------:R-:W-:Y:S02]  /*1ea0*/  USHF.R.U32.HI UR13, URZ, 0x1a, UR5 ;  /* 0x0000001aff0d7899 */ /* 0x000fe40008011605 */
[----:B------:R-:W-:Y:S02]  /*1eb0*/  ULOP3.LUT UR30, UR30, 0x60000000, URZ, 0xc0, !UPT ;  /* 0x600000001e1e7892 */ /* 0x000fe4000f8ec0ff */
[----:B------:R-:W-:Y:S02]  /*1ec0*/  ULOP3.LUT UR27, UR27, 0x60000000, URZ, 0xc0, !UPT ;  /* 0x600000001b1b7892 */ /* 0x000fe4000f8ec0ff */
[----:B------:R-:W-:Y:S02]  /*1ed0*/  ULOP3.LUT UR18, UR18, 0x60000000, URZ, 0xc0, !UPT ;  /* 0x6000000012127892 */ /* 0x000fe4000f8ec0ff */
[----:B------:R-:W-:Y:S02]  /*1ee0*/  ULOP3.LUT UR16, UR16, 0x60000000, URZ, 0xc0, !UPT ;  /* 0x6000000010107892 */ /* 0x000fe4000f8ec0ff */
[----:B------:R-:W-:-:S02]  /*1ef0*/  USHF.R.U32.HI UR19, URZ, 0x4, UR19 ;  /* 0x00000004ff137899 */ /* 0x000fc40008011613 */
[----:B------:R-:W-:Y:S02]  /*1f00*/  USHF.R.U32.HI UR20, URZ, 0x4, UR20 ;  /* 0x00000004ff147899 */ /* 0x000fe40008011614 */
[----:B------:R-:W-:Y:S02]  /*1f10*/  USHF.R.U32.HI UR24, URZ, 0x4, UR24 ;  /* 0x00000004ff187899 */ /* 0x000fe40008011618 */
[----:B------:R-:W-:Y:S02]  /*1f20*/  UIADD3 UR38, UPT, UPT, UR38, UR31, URZ ;  /* 0x0000001f26267290 */ /* 0x000fe4000fffe0ff */
[----:B------:R-:W-:Y:S02]  /*1f30*/  ULOP3.LUT UR29, UR30, 0x30, UR29, 0xf8, !UPT ;  /* 0x000000301e1d7892 */ /* 0x000fe4000f8ef81d */
[----:B------:R-:W-:Y:S02]  /*1f40*/  ULOP3.LUT UR25, UR27, 0x30, UR25, 0xf8, !UPT ;  /* 0x000000301b197892 */ /* 0x000fe4000f8ef819 */
[----:B------:R-:W-:-:S02]  /*1f50*/  ULOP3.LUT UR17, UR18, 0x30, UR17, 0xf8, !UPT ;  /* 0x0000003012117892 */ /* 0x000fc4000f8ef811 */
[----:B------:R-:W-:Y:S02]  /*1f60*/  ULOP3.LUT UR13, UR16, 0x30, UR13, 0xf8, !UPT ;  /* 0x00000030100d7892 */ /* 0x000fe4000f8ef80d */
[----:B------:R-:W-:Y:S02]  /*1f70*/  ULOP3.LUT UR19, UR19, 0x3fc0, URZ, 0xc0, !UPT ;  /* 0x00003fc013137892 */ /* 0x000fe4000f8ec0ff */
[----:B------:R-:W-:Y:S02]  /*1f80*/  ULOP3.LUT UR20, UR20, 0x3fc0, URZ, 0xc0, !UPT ;  /* 0x00003fc014147892 */ /* 0x000fe4000f8ec0ff */
[----:B------:R-:W-:Y:S02]  /*1f90*/  ULOP3.LUT UR21, UR21, 0x3fc0, URZ, 0xc0, !UPT ;  /* 0x00003fc015157892 */ /* 0x000fe4000f8ec0ff */
[----:B------:R-:W-:Y:S02]  /*1fa0*/  ULOP3.LUT UR24, UR24, 0x3fc0, URZ, 0xc0, !UPT ;  /* 0x00003fc018187892 */ /* 0x000fe4000f8ec0ff */
[----:B------:R-:W-:-:S02]  /*1fb0*/  ULOP3.LUT UR51, UR29, UR38, URZ, 0xfc, !UPT ;  /* 0x000000261d337292 */ /* 0x000fc4000f8efcff */
[----:B------:R-:W-:Y:S02]  /*1fc0*/  ULOP3.LUT UR45, UR25, UR38, URZ, 0xfc, !UPT ;  /* 0x00000026192d7292 */ /* 0x000fe4000f8efcff */
[----:B------:R-:W-:Y:S02]  /*1fd0*/  ULOP3.LUT UR41, UR17, UR38, URZ, 0xfc, !UPT ;  /* 0x0000002611297292 */ /* 0x000fe4000f8efcff */
[----:B------:R-:W-:Y:S02]  /*1fe0*/  ULOP3.LUT UR39, UR13, UR38, URZ, 0xfc, !UPT ;  /* 0x000000260d277292 */ /* 0x000fe4000f8efcff */
[----:B------:R-:W-:Y:S02]  /*1ff0*/  ULOP3.LUT UR28, UR28, 0xffff, URZ, 0xc0, !UPT ;  /* 0x0000ffff1c1c7892 */ /* 0x000fe4000f8ec0ff */
[----:B------:R-:W-:Y:S02]  /*2000*/  ULOP3.LUT UR19, UR19, 0x10000, URZ, 0xfc, !UPT ;  /* 0x0001000013137892 */ /* 0x000fe4000f8efcff */
[----:B------:R-:W-:-:S02]  /*2010*/  ULOP3.LUT UR20, UR20, 0x10000, URZ, 0xfc, !UPT ;  /* 0x0001000014147892 */ /* 0x000fc4000f8efcff */
[----:B------:R-:W-:Y:S02]  /*2020*/  ULOP3.LUT UR21, UR21, 0x10000, URZ, 0xfc, !UPT ;  /* 0x0001000015157892 */ /* 0x000fe4000f8efcff */
[----:B------:R-:W-:Y:S01]  /*2030*/  ULOP3.LUT UR24, UR24, 0x10000, URZ, 0xfc, !UPT ;  /* 0x0001000018187892 */ /* 0x000fe2000f8efcff */
[----:B------:R-:W-:Y:S01]  /*2040*/  UMOV UR35, URZ ;  /* 0x000000ff00237c82 */ /* 0x000fe20008000000 */
[----:B------:R-:W-:Y:S01]  /*2050*/  UMOV UR34, URZ ;  /* 0x000000ff00227c82 */ /* 0x000fe20008000000 */
[----:B------:R-:W-:Y:S01]  /*2060*/  UMOV UR33, URZ ;  /* 0x000000ff00217c82 */ /* 0x000fe20008000000 */
[----:B------:R-:W-:Y:S01]  /*2070*/  UMOV UR50, URZ ;  /* 0x000000ff00327c82 */ /* 0x000fe20008000000 */
[----:B------:R-:W-:Y:S01]  /*2080*/  UMOV UR44, URZ ;  /* 0x000000ff002c7c82 */ /* 0x000fe20008000000 */
[----:B------:R-:W-:Y:S01]  /*2090*/  UMOV UR40, URZ ;  /* 0x000000ff00287c82 */ /* 0x000fe20008000000 */
[----:B------:R-:W-:-:S05]  /*20a0*/  UMOV UR38, URZ ;  /* 0x000000ff00267c82 */ /* 0x000fca0008000000 */
.L_x_43:
[----:B------:R-:W-:Y:S01]  /*20b0*/  USHF.L.U32 UR13, UR34, 0x1f, URZ ;  /* 0x0000001f220d7899 */ /* 0x000fe200080006ff */
[----:B--2---:R-:W-:Y:S01]  /*20c0*/  SHF.L.U32 R3, R7, 0x1f, RZ ;  /* 0x0000001f07037819 */ /* 0x004fe200000006ff */
[----:B------:R-:W-:Y:S02]  /*20d0*/  ULEA UR16, UR33, UR12, 0x3 ;  /* 0x0000000c21107291 */ /* 0x000fe4000f8e18ff */
[----:B------:R-:W-:Y:S02]  /*20e0*/  ULEA UR18, UR35, UR12, 0x3 ;  /* 0x0000000c23127291 */ /* 0x000fe4000f8e18ff */
[----:B------:R-:W-:Y:S01]  /*20f0*/  MOV R2, UR13 ;  /* 0x0000000d00027c02 */ /* 0x000fe20008000f00 */
[----:B------:R-:W-:Y:S02]  /*2100*/  ULEA UR17, UR35, UR36, 0x7 ;  /* 0x0000002423117291 */ /* 0x000fe4000f8e38ff */
[----:B------:R-:W-:Y:S02]  /*2110*/  UPLOP3.LUT UP2, UPT, UPT, UPT, UPT, 0x40, 0x4 ;  /* 0x000000000004789c */ /* 0x000fe40003f4e870 */
[----:B------:R2:W3:Y:S02]  /*2120*/  SYNCS.PHASECHK.TRANS64.TRYWAIT P1, [UR16], R2 ;  /* 0x00000002ff0075a7 */ /* 0x0004e40008021110 */
[----:B------:R-:W4:Y:S02]  /*2130*/  SYNCS.PHASECHK.TRANS64.TRYWAIT P0, [UR18+0x70], R3 ;  /* 0x00007003ff0075a7 */ /* 0x000f240008001112 */
[----:B--234-:R-:W-:Y:S05]  /*2140*/  @P0 BRA `(.L_x_37) ;  /* 0x0000000000080947 */ /* 0x01cfea0003800000 */
[----:B------:R-:W2:Y:S02]  /*2150*/  SYNCS.PHASECHK.TRANS64.TRYWAIT P0, [UR18+0x70], R3 ;  /* 0x00007003ff0075a7 */ /* 0x000ea40008001112 */
[----:B--2---:R-:W-:Y:S05]  /*2160*/  @!P0 BRA `(.L_x_38) ;  /* 0x0000002c00208947 */ /* 0x004fea0003800000 */
.L_x_37:
[----:B------:R-:W-:-:S05]  /*2170*/  UMOV UR31, URZ ;  /* 0x000000ff001f7c82 */ /* 0x000fca0008000000 */
.L_x_41:
[----:B------:R-:W-:Y:S02]  /*2180*/  USHF.L.U32 UR32, UR33, 0xa, URZ ;  /* 0x0000000a21207899 */ /* 0x000fe400080006ff */
[----:B------:R-:W-:Y:S02]  /*2190*/  UIADD3 UR25, UPT, UPT, UR33, 0x1, URZ ;  /* 0x0000000121197890 */ /* 0x000fe4000fffe0ff */
[----:B------:R-:W-:Y:S02]  /*21a0*/  UISETP.GT.U32.AND UP0, UPT, UR31, 0x1e, UPT ;  /* 0x0000001e1f00788c */ /* 0x000fe4000bf04070 */
[----:B------:R-:W-:Y:S02]  /*21b0*/  UIADD3 UR16, UPT, UPT, UR32, 0x6, URZ ;  /* 0x0000000620107890 */ /* 0x000fe4000fffe0ff */
[----:B---3--:R-:W-:Y:S02]  /*21c0*/  ULEA UR62, UR33, UR20, 0x6 ;  /* 0x00000014213e7291 */ /* 0x008fe4000f8e30ff */
[----:B------:R-:W-:Y:S01]  /*21d0*/  ULEA UR58, UR33, UR19, 0x6 ;  /* 0x00000013213a7291 */ /* 0x000fe2000f8e30ff */
[----:B------:R-:W-:Y:S01]  /*21e0*/  PLOP3.LUT P0, PT, PT, PT, UP0, 0x80, 0x8 ;  /* 0x000000000008781c */ /* 0x000fe20003f0f008 */
[----:B------:R-:W-:Y:S02]  /*21f0*/  ULEA UR13, UR33, UR12, 0x3 ;  /* 0x0000000c210d7291 */ /* 0x000fe4000f8e18ff */
[----:B------:R-:W-:Y:S02]  /*2200*/  UISETP.NE.AND UP1, UPT, UR25, 0x6, UPT ;  /* 0x000000061900788c */ /* 0x000fe4000bf25270 */
[----:B------:R-:W-:Y:S02]  /*2210*/  UIADD3 UR54, UPT, UPT, UR32, UR24, URZ ;  /* 0x0000001820367290 */ /* 0x000fe4000fffe0ff */
[----:B------:R-:W-:Y:S02]  /*2220*/  UIADD3 UR52, UPT, UPT, UR32, UR21, URZ ;  /* 0x0000001520347290 */ /* 0x000fe4000fffe0ff */
[----:B------:R-:W-:Y:S02]  /*2230*/  UIADD3 UR48, UPT, UPT, UR24, 0x2, UR32 ;  /* 0x0000000218307890 */ /* 0x000fe4000fffe020 */
[----:B------:R-:W-:Y:S02]  /*2240*/  UIADD3 UR46, UPT, UPT, UR21, 0x2, UR32 ;  /* 0x00000002152e7890 */ /* 0x000fe4000fffe020 */
[----:B------:R-:W-:Y:S02]  /*2250*/  UIADD3 UR42, UPT, UPT, UR24, 0x4, UR32 ;  /* 0x00000004182a7890 */ /* 0x000fe4000fffe020 */
[----:B------:R-:W-:Y:S02]  /*2260*/  UIADD3 UR30, UPT, UPT, UR16, UR24, URZ ;  /* 0x00000018101e7290 */ /* 0x000fe4000fffe0ff */
[----:B------:R-:W-:Y:S02]  /*2270*/  UIADD3 UR60, UPT, UPT, UR62, 0x20, URZ ;  /* 0x000000203e3c7890 */ /* 0x000fe4000fffe0ff */
[----:B------:R-:W-:Y:S02]  /*2280*/  UIADD3 UR56, UPT, UPT, UR58, 0x20, URZ ;  /* 0x000000203a387890 */ /* 0x000fe4000fffe0ff */
[----:B------:R-:W-:Y:S02]  /*2290*/  UIADD3 UR32, UPT, UPT, UR21, 0x4, UR32 ;  /* 0x0000000415207890 */ /* 0x000fe4000fffe020 */
[----:B------:R-:W-:Y:S02]  /*22a0*/  UIADD3 UR29, UPT, UPT, UR13, 0x30, URZ ;  /* 0x000000300d1d7890 */ /* 0x000fe4000fffe0ff */
[----:B------:R-:W-:Y:S02]  /*22b0*/  USEL UR27, URZ, 0x1, UP1 ;  /* 0x00000001ff1b7887 */ /* 0x000fe40008800000 */
[----:B------:R-:W-:Y:S02]  /*22c0*/  UIADD3 UR16, UPT, UPT, UR16, UR21, URZ ;  /* 0x0000001510107290 */ /* 0x000fe4000fffe0ff */
[----:B------:R-:W-:Y:S01]  /*22d0*/  USEL UR33, UR25, URZ, UP1 ;  /* 0x000000ff19217287 */ /* 0x000fe20008800000 */
[----:B------:R-:W-:Y:S01]  /*22e0*/  UMOV UR63, 0x4008 ;  /* 0x00004008003f7882 */ /* 0x000fe20000000000 */
        /* <DEDUP_REMOVED lines=8> */
[----:B----4-:R-:W-:Y:S05]  /*2370*/  @P1 BRA `(.L_x_39) ;  /* 0x0000000000101947 */ /* 0x010fea0003800000 */
[----:B------:R-:W-:Y:S06]  /*2380*/  USHF.L.U32 UR25, UR34, 0x1f, URZ ;  /* 0x0000001f22197899 */ /* 0x000fec00080006ff */
[----:B--2---:R-:W-:Y:S04]  /*2390*/  MOV R2, UR25 ;  /* 0x0000001900027c02 */ /* 0x004fe80008000f00 */
[----:B------:R-:W2:Y:S02]  /*23a0*/  SYNCS.PHASECHK.TRANS64.TRYWAIT P1, [UR13], R2 ;  /* 0x00000002ff0075a7 */ /* 0x000ea4000802110d */
[----:B--2---:R-:W-:Y:S05]  /*23b0*/  @!P1 BRA `(.L_x_40) ;  /* 0x0000002800ac9947 */ /* 0x004fea0003800000 */
.L_x_39:
[----:B------:R-:W-:Y:S01]  /*23c0*/  ULOP3.LUT UR34, UR34, UR27, URZ, 0x3c, !UPT ;  /* 0x0000001b22227292 */ /* 0x000fe2000f8e3cff */
[----:B------:R-:W-:Y:S01]  /*23d0*/  PLOP3.LUT P1, PT, PT, PT, PT, 0x80, 0x8 ;  /* 0x000000000008781c */ /* 0x000fe20003f2f070 */
[----:B------:R-:W-:Y:S01]  /*23e0*/  UIADD3 UR31, UPT, UPT, UR31, 0x1, URZ ;  /* 0x000000011f1f7890 */ /* 0x000fe2000fffe0ff */
[----:B------:R3:W-:Y:S01]  /*23f0*/  UTCCP.T.S.4x32dp128bit tmem[UR36+0x100], gdesc[UR62] ;  /* 0x0001003e240079e7 */ /* 0x0007e20009100000 */
[----:B------:R-:W-:Y:S01]  /*2400*/  UMOV UR68, UR16 ;  /* 0x0000001000447c82 */ /* 0x000fe20008000000 */
[----:B------:R-:W-:Y:S01]  /*2410*/  @!UP0 USHF.L.U32 UR13, UR34, 0x1f, URZ ;  /* 0x0000001f220d8899 */ /* 0x000fe200080006ff */
[----:B------:R3:W-:Y:S01]  /*2420*/  UTCCP.T.S.4x32dp128bit tmem[UR36+0x104], gdesc[UR60] ;  /* 0x0001043c240079e7 */ /* 0x0007e20009100000 */
[----:B------:R-:W-:Y:S01]  /*2430*/  @!UP0 ULEA UR16, UR33, UR12, 0x3 ;  /* 0x0000000c21108291 */ /* 0x000fe2000f8e18ff */
[----:B------:R3:W-:Y:S01]  /*2440*/  UTCCP.T.S.4x32dp128bit tmem[UR36+0x110], gdesc[UR58] ;  /* 0x0001103a240079e7 */ /* 0x0007e20009100000 */
[----:B------:R3:W-:Y:S01]  /*2450*/  UTCCP.T.S.4x32dp128bit tmem[UR36+0x114], gdesc[UR56] ;  /* 0x00011438240079e7 */ /* 0x0007e20009100000 */
[----:B------:R3:W-:Y:S01]  /*2460*/  UTCQMMA gdesc[UR52], gdesc[UR54], tmem[UR17], tmem[UR50], idesc[UR51], tmem[UR10], UP2 ;  /* 0x000a323634007dea */ /* 0x0007e20009000311 */
[----:B------:R-:W-:Y:S01]  /*2470*/  UMOV UR64, UR32 ;  /* 0x0000002000407c82 */ /* 0x000fe20008000000 */
[----:B------:R-:W-:Y:S01]  /*2480*/  UMOV UR65, 0x40004040 ;  /* 0x4000404000417882 */ /* 0x000fe20000000000 */
[----:B--2---:R-:W-:Y:S01]  /*2490*/  MOV R2, UR13 ;  /* 0x0000000d00027c02 */ /* 0x004fe20008000f00 */
[----:B------:R3:W-:Y:S01]  /*24a0*/  UTCQMMA gdesc[UR46], gdesc[UR48], tmem[UR17], tmem[UR44], idesc[UR45], tmem[UR6], UPT ;  /* 0x00062c302e007dea */ /* 0x0007e2000b800311 */
[----:B------:R-:W-:Y:S01]  /*24b0*/  UMOV UR66, UR30 ;  /* 0x0000001e00427c82 */ /* 0x000fe20008000000 */
[----:B------:R-:W-:Y:S01]  /*24c0*/  UMOV UR67, 0x40004040 ;  /* 0x4000404000437882 */ /* 0x000fe20000000000 */
[----:B------:R-:W-:Y:S01]  /*24d0*/  UMOV UR69, 0x40004040 ;  /* 0x4000404000457882 */ /* 0x000fe20000000000 */
[----:B------:R3:W-:Y:S01]  /*24e0*/  UTCQMMA gdesc[UR64], gdesc[UR42], tmem[UR17], tmem[UR40], idesc[UR41], tmem[UR8], UPT ;  /* 0x0008282a40007dea */ /* 0x0007e2000b800311 */
[----:B------:R3:W-:Y:S01]  /*24f0*/  UTCQMMA gdesc[UR68], gdesc[UR66], tmem[UR17], tmem[UR38], idesc[UR39], tmem[UR4], UPT ;  /* 0x0004264244007dea */ /* 0x0007e2000b800311 */
[----:B------:R3:W-:Y:S01]  /*2500*/  UTCBAR.MULTICAST [UR29], URZ, UR28 ;  /* 0x000000ff1d0073e9 */ /* 0x0007e2000800081c */
[----:B------:R3:W4:Y:S01]  /*2510*/  @!P0 SYNCS.PHASECHK.TRANS64.TRYWAIT P1, [UR16], R2 ;  /* 0x00000002ff0085a7 */ /* 0x0007220008021110 */
[----:B------:R-:W-:Y:S02]  /*2520*/  UISETP.NE.AND UP0, UPT, UR31, 0x20, UPT ;  /* 0x000000201f00788c */ /* 0x000fe4000bf05270 */
[----:B------:R-:W-:Y:S07]  /*2530*/  UPLOP3.LUT UP2, UPT, UPT, UPT, UPT, 0x80, 0x8 ;  /* 0x000000000008789c */ /* 0x000fee0003f4f070 */
[----:B------:R-:W-:Y:S05]  /*2540*/  BRA.U UP0, `(.L_x_41) ;  /* 0xfffffffd000c7547 */ /* 0x000fea000b83ffff */
[----:B------:R-:W-:Y:S01]  /*2550*/  UIADD3 UR35, UPT, UPT, UR35, 0x1, URZ ;  /* 0x0000000123237890 */ /* 0x000fe2000fffe0ff */
[----:B------:R-:W-:Y:S01]  /*2560*/  LEA R3, R6, UR12, 0x3 ;  /* 0x0000000c06037c11 */ /* 0x000fe2000f8e18ff */
[----:B------:R-:W-:Y:S01]  /*2570*/  UIADD3 UR18, UPT, UPT, UR18, 0x60, URZ ;  /* 0x0000006012127890 */ /* 0x000fe2000fffe0ff */
[----:B---3--:R-:W-:Y:S01]  /*2580*/  IMAD.U32 R2, R5, -0x80000000, RZ ;  /* 0x8000000005027824 */ /* 0x008fe200078e00ff */
[----:B------:R-:W-:-:S04]  /*2590*/  UISETP.NE.AND UP0, UPT, UR35, 0x2, UPT ;  /* 0x000000022300788c */ /* 0x000fc8000bf05270 */
[----:B------:R-:W-:Y:S02]  /*25a0*/  USEL UR13, URZ, 0x1, UP0 ;  /* 0x00000001ff0d7887 */ /* 0x000fe40008000000 */
[----:B------:R-:W-:Y:S01]  /*25b0*/  USEL UR35, UR35, URZ, UP0 ;  /* 0x000000ff23237287 */ /* 0x000fe20008000000 */
[----:B------:R2:W-:Y:S03]  /*25c0*/  UTCBAR.MULTICAST [UR18], URZ, UR26 ;  /* 0x000000ff120073e9 */ /* 0x0005e6000800081a */
[----:B------:R-:W-:Y:S01]  /*25d0*/  ULEA UR16, UR35, UR12, 0x3 ;  /* 0x0000000c23107291 */ /* 0x000fe2000f8e18ff */
[----:B------:R-:W-:-:S05]  /*25e0*/  LOP3.LUT R7, R7, UR13, RZ, 0x3c, !PT ;  /* 0x0000000d07077c12 */ /* 0x000fca000f8e3cff */
[----:B------:R-:W-:-:S04]  /*25f0*/  IMAD.U32 R4, R7, -0x80000000, RZ ;  /* 0x8000000007047824 */ /* 0x000fc800078e00ff */
[----:B------:R2:W-:Y:S01]  /*2600*/  SYNCS.PHASECHK.TRANS64.TRYWAIT PT, [UR16+0x70], R4 ;  /* 0x00007004ff0075a7 */ /* 0x0005e200080e1110 */
[----:B------:R-:W3:Y:S02]  /*2610*/  SYNCS.PHASECHK.TRANS64.TRYWAIT P0, [R3+URZ+0x80], R2 ;  /* 0x00008002030075a7 */ /* 0x000ee400080011ff */
[----:B--23--:R-:W-:Y:S05]  /*2620*/  @!P0 BRA `(.L_x_42) ;  /* 0x0000002800308947 */ /* 0x00cfea0003800000 */
.L_x_86:
[C---:B------:R-:W-:Y:S01]  /*2630*/  LEA R2, R6.reuse, UR12, 0x4 ;  /* 0x0000000c06027c11 */ /* 0x040fe2000f8e20ff */
[----:B------:R-:W-:-:S05]  /*2640*/  VIADD R6, R6, 0x1 ;  /* 0x0000000106067836 */ /* 0x000fca0000000000 */
[----:B------:R-:W3:Y:S01]  /*2650*/  LDS R2, [R2+0x37c1c] ;  /* 0x037c1c0002027984 */ /* 0x000ee20000000800 */
[C---:B----4-:R-:W-:Y:S01]  /*2660*/  ISETP.NE.AND P1, PT, R6.reuse, 0x2, PT ;  /* 0x000000020600780c */ /* 0x050fe20003f25270 */
[----:B------:R4:W-:Y:S06]  /*2670*/  MEMBAR.ALL.CTA ;  /* 0x0000000000007992 */ /* 0x0009ec0000008000 */
[----:B----4-:R-:W4:Y:S01]  /*2680*/  FENCE.VIEW.ASYNC.S ;  /* 0x00000000000073c6 */ /* 0x010f220000000000 */
[----:B------:R-:W-:Y:S02]  /*2690*/  SEL R4, RZ, 0x1, P1 ;  /* 0x00000001ff047807 */ /* 0x000fe40000800000 */
[----:B------:R-:W-:-:S02]  /*26a0*/  SEL R6, R6, RZ, P1 ;  /* 0x000000ff06067207 */ /* 0x000fc40000800000 */
[----:B------:R-:W-:Y:S01]  /*26b0*/  LOP3.LUT R5, R5, R4, RZ, 0x3c, !PT ;  /* 0x0000000405057212 */ /* 0x000fe200078e3cff */
[----:B----4-:R4:W-:Y:S01]  /*26c0*/  SYNCS.ARRIVE.TRANS64.ART0 RZ, [R3+URZ+0x90], R0 ;  /* 0x0000900003ff79a7 */ /* 0x0109e200085000ff */
[----:B---3--:R-:W-:-:S13]  /*26d0*/  ISETP.NE.AND P0, PT, R2, 0x1, PT ;  /* 0x000000010200780c */ /* 0x008fda0003f05270 */
[----:B----4-:R-:W-:Y:S05]  /*26e0*/  @!P0 BRA `(.L_x_43) ;  /* 0xfffffff800708947 */ /* 0x010fea000383ffff */
[----:B------:R-:W-:-:S06]  /*26f0*/  UIADD3 UR35, UPT, UPT, UR35, 0x1, URZ ;  /* 0x0000000123237890 */ /* 0x000fcc000fffe0ff */
[----:B------:R-:W-:Y:S02]  /*2700*/  MOV R2, UR35 ;  /* 0x0000002300027c02 */ /* 0x000fe40008000f00 */
.L_x_36:
[----:B------:R-:W-:-:S09]  /*2710*/  UISETP.NE.AND UP0, UPT, UR15, URZ, UPT ;  /* 0x000000ff0f00728c */ /* 0x000fd2000bf05270 */
[----:B------:R-:W-:Y:S05]  /*2720*/  BRA.U UP0, `(.L_x_34) ;  /* 0x0000000100207547 */ /* 0x000fea000b800000 */
[----:B------:R-:W-:-:S04]  /*2730*/  ISETP.NE.AND P0, PT, R2, 0x2, PT ;  /* 0x000000020200780c */ /* 0x000fc80003f05270 */
[----:B------:R-:W-:Y:S02]  /*2740*/  SEL R0, RZ, 0x1, P0 ;  /* 0x00000001ff007807 */ /* 0x000fe40000000000 */
[----:B------:R-:W-:Y:S02]  /*2750*/  SEL R2, R2, RZ, P0 ;  /* 0x000000ff02027207 */ /* 0x000fe40000000000 */
[----:B------:R-:W-:Y:S02]  /*2760*/  LOP3.LUT R0, R7, R0, RZ, 0x3c, !PT ;  /* 0x0000000007007212 */ /* 0x000fe400078e3cff */
[----:B------:R-:W-:-:S03]  /*2770*/  LEA R2, R2, UR12, 0x3 ;  /* 0x0000000c02027c11 */ /* 0x000fc6000f8e18ff */
[----:B------:R-:W-:-:S04]  /*2780*/  IMAD.U32 R4, R0, -0x80000000, RZ ;  /* 0x8000000000047824 */ /* 0x000fc800078e00ff */
[----:B------:R-:W3:Y:S02]  /*2790*/  SYNCS.PHASECHK.TRANS64.TRYWAIT P0, [R2+URZ+0x70], R4 ;  /* 0x00007004020075a7 */ /* 0x000ee400080011ff */
[----:B---3--:R-:W-:Y:S05]  /*27a0*/  @!P0 BRA `(.L_x_44) ;  /* 0x0000002400ec8947 */ /* 0x008fea0003800000 */
.L_x_34:
[----:B------:R-:W-:-:S13]  /*27b0*/  ISETP.GT.AND P0, PT, R121, 0x3, PT ;  /* 0x000000037900780c */ /* 0x000fda0003f04270 */
[----:B-1----:R-:W-:Y:S05]  /*27c0*/  @P0 EXIT ;  /* 0x000000000000094d */ /* 0x002fea0003800000 */
[----:B------:R-:W-:-:S13]  /*27d0*/  ISETP.NE.AND P0, PT, R121, RZ, PT ;  /* 0x000000ff7900720c */ /* 0x000fda0003f05270 */
[----:B------:R-:W-:Y:S05]  /*27e0*/  @P0 BRA `(.L_x_45) ;  /* 0x0000000000b80947 */ /* 0x000fea0003800000 */
[----:B------:R-:W1:Y:S01]  /*27f0*/  S2UR UR5, SR_CgaCtaId ;  /* 0x00000000000579c3 */ /* 0x000e620000008800 */
[----:B------:R-:W-:Y:S01]  /*2800*/  NOP ;  /* 0x0000000000007918 */ /* 0x000fe20000000000 */
[----:B------:R-:W-:Y:S02]  /*2810*/  UMOV UR4, 0x40 ;  /* 0x0000004000047882 */ /* 0x000fe40000000000 */
[----:B-1----:R-:W-:-:S09]  /*2820*/  ULEA UR4, UR5, UR4, 0x18 ;  /* 0x0000000405047291 */ /* 0x002fd2000f8ec0ff */
[----:B---3--:R-:W1:Y:S01]  /*2830*/  LDS.U8 R0, [UR4] ;  /* 0x00000004ff007984 */ /* 0x008e620008000000 */
[----:B------:R-:W-:Y:S02]  /*2840*/  UMOV UR4, 0x400 ;  /* 0x0000040000047882 */ /* 0x000fe40000000000 */
[----:B------:R-:W-:Y:S01]  /*2850*/  ULEA UR4, UR5, UR4, 0x18 ;  /* 0x0000000405047291 */ /* 0x000fe2000f8ec0ff */
[----:B-1----:R-:W-:-:S13]  /*2860*/  ISETP.NE.AND P0, PT, R0, RZ, PT ;  /* 0x000000ff0000720c */ /* 0x002fda0003f05270 */
[----:B------:R-:W-:Y:S05]  /*2870*/  @P0 BRA `(.L_x_46) ;  /* 0x00000000007c0947 */ /* 0x000fea0003800000 */
[----:B------:R-:W-:-:S13]  /*2880*/  ELECT P0, URZ, PT ;  /* 0x0000000000ff782f */ /* 0x000fda0003800000 */
[----:B------:R-:W-:Y:S05]  /*2890*/  @!P0 BRA `(.L_x_47) ;  /* 0x0000000000848947 */ /* 0x000fea0003800000 */
[----:B------:R-:W-:-:S05]  /*28a0*/  UMOV UR6, 0x10 ;  /* 0x0000001000067882 */ /* 0x000fca0000000000 */
[----:B------:R-:W-:Y:S04]  /*28b0*/  DEPBAR.LE SB1, 0x36 ;  /* 0x00009d800000791a */ /* 0x000fe80000000000 */
[----:B------:R-:W1:Y:S02]  /*28c0*/  UTCATOMSWS.FIND_AND_SET.ALIGN UP0, UR6, UR6 ;  /* 0x00000006000675e3 */ /* 0x000e640008000800 */
[----:B-1----:R-:W-:Y:S01]  /*28d0*/  PLOP3.LUT P0, PT, PT, PT, UP0, 0x80, 0x8 ;  /* 0x000000000008781c */ /* 0x002fe20003f0f008 */
[----:B--2---:R-:W-:-:S03]  /*28e0*/  IMAD.U32 R3, RZ, RZ, UR6 ;  /* 0x00000006ff037e24 */ /* 0x004fc6000f8e00ff */
[----:B------:R-:W-:-:S04]  /*28f0*/  SEL R0, RZ, 0xffffffff, !P0 ;  /* 0xffffffffff007807 */ /* 0x000fc80004000000 */
[----:B------:R-:W-:-:S13]  /*2900*/  ISETP.NE.AND P0, PT, R0, RZ, PT ;  /* 0x000000ff0000720c */ /* 0x000fda0003f05270 */
[----:B------:R-:W-:Y:S05]  /*2910*/  @P0 BRA `(.L_x_48) ;  /* 0x0000000000240947 */ /* 0x000fea0003800000 */
.L_x_49:
[----:B------:R-:W-:Y:S05]  /*2920*/  NANOSLEEP 0x64 ;  /* 0x000000640000795d */ /* 0x000fea0003800000 */
[----:B------:R-:W-:-:S05]  /*2930*/  UMOV UR6, 0x10 ;  /* 0x0000001000067882 */ /* 0x000fca0000000000 */
[----:B------:R-:W-:Y:S04]  /*2940*/  DEPBAR.LE SB1, 0x36 ;  /* 0x00009d800000791a */ /* 0x000fe80000000000 */
[----:B------:R-:W1:Y:S02]  /*2950*/  UTCATOMSWS.FIND_AND_SET.ALIGN UP0, UR6, UR6 ;  /* 0x00000006000675e3 */ /* 0x000e640008000800 */
[----:B-1----:R-:W-:Y:S01]  /*2960*/  PLOP3.LUT P0, PT, PT, PT, UP0, 0x80, 0x8 ;  /* 0x000000000008781c */ /* 0x002fe20003f0f008 */
[----:B------:R-:W-:-:S03]  /*2970*/  IMAD.U32 R3, RZ, RZ, UR6 ;  /* 0x00000006ff037e24 */ /* 0x000fc6000f8e00ff */
[----:B------:R-:W-:-:S04]  /*2980*/  SEL R0, RZ, 0xffffffff, !P0 ;  /* 0xffffffffff007807 */ /* 0x000fc80004000000 */
[----:B------:R-:W-:-:S13]  /*2990*/  ISETP.NE.AND P0, PT, R0, RZ, PT ;  /* 0x000000ff0000720c */ /* 0x000fda0003f05270 */
[----:B------:R-:W-:Y:S05]  /*29a0*/  @!P0 BRA `(.L_x_49) ;  /* 0xfffffffc00dc8947 */ /* 0x000fea000383ffff */
.L_x_48:
[C---:B------:R-:W-:Y:S01]  /*29b0*/  R2UR UR7, R3.reuse ;  /* 0x00000000030772ca */ /* 0x040fe200000e0000 */
[----:B------:R-:W-:Y:S01]  /*29c0*/  IMAD.MOV.U32 R0, RZ, RZ, 0xffff ;  /* 0x0000ffffff007424 */ /* 0x000fe200078e00ff */
[----:B------:R-:W-:Y:S02]  /*29d0*/  UMOV UR6, 0x50 ;  /* 0x0000005000067882 */ /* 0x000fe40000000000 */
[----:B------:R-:W-:Y:S02]  /*29e0*/  ULEA UR6, UR5, UR6, 0x18 ;  /* 0x0000000605067291 */ /* 0x000fe4000f8ec0ff */
[----:B------:R-:W-:Y:S01]  /*29f0*/  SHF.L.U32 R0, R0, R3, RZ ;  /* 0x0000000300007219 */ /* 0x000fe200000006ff */
[----:B------:R-:W-:-:S06]  /*2a00*/  IMAD.SHL.U32 R3, R3, 0x20, RZ ;  /* 0x0000002003037824 */ /* 0x000fcc00078e00ff */
[----:B------:R-:W-:-:S04]  /*2a10*/  UIADD3 UR7, UPT, UPT, UR7, 0x10, URZ ;  /* 0x0000001007077890 */ /* 0x000fc8000fffe0ff */
[----:B------:R-:W-:-:S06]  /*2a20*/  USHF.L.U32 UR7, UR14, UR7, URZ ;  /* 0x000000070e077299 */ /* 0x000fcc00080006ff */
[----:B------:R-:W-:-:S05]  /*2a30*/  LOP3.LUT R0, R0, UR7, RZ, 0xfc, !PT ;  /* 0x0000000700007c12 */ /* 0x000fca000f8efcff */
[----:B------:R1:W-:Y:S04]  /*2a40*/  ATOMS.OR RZ, [UR6], R0 ;  /* 0x00000000ffff798c */ /* 0x0003e8000b000006 */
[----:B------:R1:W-:Y:S01]  /*2a50*/  STS [UR4+0xa8], R3 ;  /* 0x0000a803ff007988 */ /* 0x0003e20008000804 */
[----:B------:R-:W-:Y:S05]  /*2a60*/  BRA `(.L_x_47) ;  /* 0x0000000000107947 */ /* 0x000fea0003800000 */
.L_x_46:
[----:B------:R-:W-:Y:S02]  /*2a70*/  MOV R0, 0xffffffff ;  /* 0xffffffff00007802 */ /* 0x000fe40000000f00 */
[----:B------:R-:W-:-:S03]  /*2a80*/  MOV R2, 0x2ab0 ;  /* 0x00002ab000027802 */ /* 0x000fc60000000f00 */
[----:B------:R1:W-:Y:S04]  /*2a90*/  STS [UR4+0xa8], R0 ;  /* 0x0000a800ff007988 */ /* 0x0003e80008000804 */
[----:B-12---:R-:W-:Y:S05]  /*2aa0*/  CALL.REL.NOINC `($__internal_1_$__cuda_sm10x_tcgen05_guardrail_trap_phase_invalid_during_alloc) ;  /* 0x0000002400947944 */ /* 0x006fea0003c00000 */
.L_x_47:
[----:B------:R-:W-:Y:S05]  /*2ab0*/  WARPSYNC.ALL ;  /* 0x0000000000007948 */ /* 0x000fea0003800000 */
[----:B------:R-:W-:Y:S01]  /*2ac0*/  NOP ;  /* 0x0000000000007918 */ /* 0x000fe20000000000 */
.L_x_45:
[----:B------:R-:W4:Y:S08]  /*2ad0*/  S2UR UR4, SR_CgaCtaId ;  /* 0x00000000000479c3 */ /* 0x000f300000008800 */
[----:B------:R-:W-:Y:S06]  /*2ae0*/  BAR.SYNC.DEFER_BLOCKING 0x3, 0xa0 ;  /* 0x00c2800000007b1d */ /* 0x000fec0000010000 */
[----:B------:R-:W-:-:S02]  /*2af0*/  UMOV UR5, 0x400 ;  /* 0x0000040000057882 */ /* 0x000fc40000000000 */
[----:B----4-:R-:W-:-:S06]  /*2b00*/  ULEA UR4, UR4, UR5, 0x18 ;  /* 0x0000000504047291 */ /* 0x010fcc000f8ec0ff */
[----:B------:R-:W-:-:S05]  /*2b10*/  MOV R87, UR4 ;  /* 0x0000000400577c02 */ /* 0x000fca0008000f00 */
[----:B------:R4:W1:Y:S01]  /*2b20*/  LDS R120, [R87+0xa8] ;  /* 0x0000a80057787984 */ /* 0x0008620000000800 */
[----:B------:R-:W5:Y:S02]  /*2b30*/  SYNCS.PHASECHK.TRANS64.TRYWAIT P0, [R87+URZ+0x80], RZ ;  /* 0x000080ff570075a7 */ /* 0x000f6400080011ff */
[----:B-1--45:R-:W-:Y:S05]  /*2b40*/  @!P0 BRA `(.L_x_50) ;  /* 0x00000024001c8947 */ /* 0x032fea0003800000 */
.L_x_88:
[----:B------:R-:W4:Y:S01]  /*2b50*/  LDS.128 R88, [R87+0x37c10] ;  /* 0x037c100057587984 */ /* 0x000f220000000c00 */
[----:B---3--:R-:W-:Y:S01]  /*2b60*/  HFMA2 R0, -RZ, RZ, 0, 5.9604644775390625e-08 ;  /* 0x00000001ff007431 */ /* 0x008fe200000001ff */
[----:B------:R3:W-:Y:S06]  /*2b70*/  MEMBAR.ALL.CTA ;  /* 0x0000000000007992 */ /* 0x0007ec0000008000 */
[----:B---3--:R-:W3:Y:S02]  /*2b80*/  FENCE.VIEW.ASYNC.S ;  /* 0x00000000000073c6 */ /* 0x008ee40000000000 */
[----:B---3--:R3:W-:Y:S01]  /*2b90*/  SYNCS.ARRIVE.TRANS64.ART0 RZ, [R87+URZ+0x90], R0 ;  /* 0x0000900057ff79a7 */ /* 0x0087e200085000ff */
[----:B----4-:R-:W-:-:S13]  /*2ba0*/  ISETP.NE.AND P0, PT, R91, 0x1, PT ;  /* 0x000000015b00780c */ /* 0x010fda0003f05270 */
[----:B---3--:R-:W-:Y:S05]  /*2bb0*/  @P0 BRA `(.L_x_51) ;  /* 0x0000001800e80947 */ /* 0x008fea0003800000 */
[----:B------:R-:W-:Y:S01]  /*2bc0*/  IMAD.SHL.U32 R4, R104, 0x80, RZ ;  /* 0x0000008068047824 */ /* 0x000fe200078e00ff */
[----:B------:R-:W-:Y:S01]  /*2bd0*/  SHF.R.U32.HI R109, RZ, 0x5, R104 ;  /* 0x00000005ff6d7819 */ /* 0x000fe20000011668 */
[----:B------:R-:W3:Y:S01]  /*2be0*/  S2UR UR8, SR_CgaCtaId ;  /* 0x00000000000879c3 */ /* 0x000ee20000008800 */
[----:B------:R-:W4:Y:S01]  /*2bf0*/  S2R R102, SR_LANEID ;  /* 0x0000000000667919 */ /* 0x000f220000000000 */
[----:B------:R-:W-:Y:S01]  /*2c00*/  IMAD R119, R121, 0x4, R87 ;  /* 0x0000000479777824 */ /* 0x000fe200078e0257 */
[----:B------:R-:W-:Y:S01]  /*2c10*/  LOP3.LUT R4, R4, 0xf80, RZ, 0xc0, !PT ;  /* 0x00000f8004047812 */ /* 0x000fe200078ec0ff */
[----:B------:R-:W-:Y:S01]  /*2c20*/  IMAD.MOV.U32 R108, RZ, RZ, 0x1 ;  /* 0x00000001ff6c7424 */ /* 0x000fe200078e00ff */
[----:B------:R-:W-:Y:S01]  /*2c30*/  CS2R R106, SRZ ;  /* 0x00000000006a7805 */ /* 0x000fe2000001ff00 */
[----:B------:R-:W-:Y:S01]  /*2c40*/  IMAD.MOV.U32 R105, RZ, RZ, RZ ;  /* 0x000000ffff697224 */ /* 0x000fe200078e00ff */
[----:B------:R-:W-:Y:S01]  /*2c50*/  UMOV UR9, 0x400 ;  /* 0x0000040000097882 */ /* 0x000fe20000000000 */
[----:B------:R-:W-:Y:S01]  /*2c60*/  IMAD R4, R109, 0x1000, R4 ;  /* 0x000010006d047824 */ /* 0x000fe200078e0204 */
[----:B------:R-:W1:Y:S03]  /*2c70*/  LDCU.64 UR10, c[0x0][0x348] ;  /* 0x00006900ff0a77ac */ /* 0x000e660008000a00 */
[----:B------:R-:W-:-:S04]  /*2c80*/  IMAD.IADD R4, R87, 0x1, R4 ;  /* 0x0000000157047824 */ /* 0x000fc800078e0204 */
[C---:B------:R-:W-:Y:S02]  /*2c90*/  VIADD R2, R4.reuse, 0x400 ;  /* 0x0000040004027836 */ /* 0x040fe40000000000 */
[C---:B--2---:R-:W-:Y:S02]  /*2ca0*/  VIADD R3, R4.reuse, 0x430 ;  /* 0x0000043004037836 */ /* 0x044fe40000000000 */
[C---:B------:R-:W-:Y:S01]  /*2cb0*/  VIADD R6, R4.reuse, 0x420 ;  /* 0x0000042004067836 */ /* 0x040fe20000000000 */
[----:B------:R-:W-:Y:S01]  /*2cc0*/  SHF.R.U32.HI R115, RZ, 0x3, R2 ;  /* 0x00000003ff737819 */ /* 0x000fe20000011602 */
[----:B------:R-:W-:Y:S01]  /*2cd0*/  VIADD R5, R4, 0x410 ;  /* 0x0000041004057836 */ /* 0x000fe20000000000 */
[----:B------:R-:W-:Y:S01]  /*2ce0*/  SHF.R.U32.HI R118, RZ, 0x3, R3 ;  /* 0x00000003ff767819 */ /* 0x000fe20000011603 */
[----:B---3--:R-:W-:Y:S01]  /*2cf0*/  ULEA UR7, UR8, UR9, 0x18 ;  /* 0x0000000908077291 */ /* 0x008fe2000f8ec0ff */
[----:B------:R-:W-:Y:S02]  /*2d00*/  LOP3.LUT R115, R2, 0x70, R115, 0x78, !PT ;  /* 0x0000007002737812 */ /* 0x000fe400078e7873 */
[----:B------:R-:W-:-:S02]  /*2d10*/  LOP3.LUT R2, R104, 0x1f, RZ, 0xc0, !PT ;  /* 0x0000001f68027812 */ /* 0x000fc400078ec0ff */
[----:B------:R-:W-:Y:S01]  /*2d20*/  LOP3.LUT R118, R3, 0x70, R118, 0x78, !PT ;  /* 0x0000007003767812 */ /* 0x000fe200078e7876 */
[----:B------:R-:W-:Y:S01]  /*2d30*/  VIADD R3, R4, 0x470 ;  /* 0x0000047004037836 */ /* 0x000fe20000000000 */
[----:B------:R-:W-:Y:S01]  /*2d40*/  SHF.R.U32.HI R117, RZ, 0x3, R6 ;  /* 0x00000003ff757819 */ /* 0x000fe20000011606 */
[C---:B------:R-:W-:Y:S01]  /*2d50*/  IMAD R2, R109.reuse, 0x20, R2 ;  /* 0x000000206d027824 */ /* 0x040fe200078e0202 */
[----:B------:R-:W-:Y:S01]  /*2d60*/  SHF.R.U32.HI R116, RZ, 0x3, R5 ;  /* 0x00000003ff747819 */ /* 0x000fe20000011605 */
[----:B------:R-:W-:Y:S01]  /*2d70*/  IMAD R109, R109, 0x200000, R120 ;  /* 0x002000006d6d7824 */ /* 0x000fe200078e0278 */
[----:B------:R-:W-:Y:S01]  /*2d80*/  SHF.R.U32.HI R114, RZ, 0x3, R3 ;  /* 0x00000003ff727819 */ /* 0x000fe20000011603 */
[----:B------:R-:W-:Y:S01]  /*2d90*/  IMAD.SHL.U32 R2, R2, 0x20, RZ ;  /* 0x0000002002027824 */ /* 0x000fe200078e00ff */
[----:B------:R-:W-:Y:S01]  /*2da0*/  LOP3.LUT R117, R6, 0x70, R117, 0x78, !PT ;  /* 0x0000007006757812 */ /* 0x000fe200078e7875 */
[C---:B------:R-:W-:Y:S01]  /*2db0*/  VIADD R6, R4.reuse, 0x460 ;  /* 0x0000046004067836 */ /* 0x040fe20000000000 */
[----:B------:R-:W-:Y:S01]  /*2dc0*/  LOP3.LUT R114, R3, 0x70, R114, 0x78, !PT ;  /* 0x0000007003727812 */ /* 0x000fe200078e7872 */
[----:B------:R-:W-:Y:S01]  /*2dd0*/  VIADD R3, R4, 0x450 ;  /* 0x0000045004037836 */ /* 0x000fe20000000000 */
[----:B------:R-:W-:Y:S01]  /*2de0*/  LOP3.LUT R2, R2, 0xffff, RZ, 0xc0, !PT ;  /* 0x0000ffff02027812 */ /* 0x000fe200078ec0ff */
[----:B------:R-:W-:Y:S01]  /*2df0*/  VIADD R4, R4, 0x440 ;  /* 0x0000044004047836 */ /* 0x000fe20000000000 */
[----:B------:R-:W-:-:S02]  /*2e00*/  SHF.R.U32.HI R113, RZ, 0x3, R6 ;  /* 0x00000003ff717819 */ /* 0x000fc40000011606 */
[----:B------:R-:W-:Y:S02]  /*2e10*/  SHF.R.U32.HI R110, RZ, 0x1, R2 ;  /* 0x00000001ff6e7819 */ /* 0x000fe40000011602 */
[----:B------:R-:W-:Y:S02]  /*2e20*/  SHF.R.U32.HI R112, RZ, 0x3, R3 ;  /* 0x00000003ff707819 */ /* 0x000fe40000011603 */
[----:B------:R-:W-:Y:S02]  /*2e30*/  LOP3.LUT R110, R110, 0xffff, RZ, 0xc0, !PT ;  /* 0x0000ffff6e6e7812 */ /* 0x000fe400078ec0ff */
[----:B------:R-:W-:Y:S02]  /*2e40*/  SHF.R.U32.HI R111, RZ, 0x3, R4 ;  /* 0x00000003ff6f7819 */ /* 0x000fe40000011604 */
[----:B------:R-:W-:Y:S01]  /*2e50*/  LOP3.LUT R116, R5, 0x70, R116, 0x78, !PT ;  /* 0x0000007005747812 */ /* 0x000fe200078e7874 */
[----:B------:R-:W-:Y:S01]  /*2e60*/  IMAD.IADD R110, R87, 0x1, R110 ;  /* 0x00000001576e7824 */ /* 0x000fe200078e026e */
[----:B------:R-:W-:-:S02]  /*2e70*/  LOP3.LUT R113, R6, 0x70, R113, 0x78, !PT ;  /* 0x0000007006717812 */ /* 0x000fc400078e7871 */
[----:B------:R-:W-:Y:S02]  /*2e80*/  LOP3.LUT R112, R3, 0x70, R112, 0x78, !PT ;  /* 0x0000007003707812 */ /* 0x000fe400078e7870 */
[----:B-1--4-:R-:W-:-:S07]  /*2e90*/  LOP3.LUT R111, R4, 0x70, R111, 0x78, !PT ;  /* 0x00000070046f7812 */ /* 0x012fce00078e786f */
.L_x_63:
[----:B-1----:R-:W1:Y:S01]  /*2ea0*/  LDC.64 R6, c[0x0][0x750] ;  /* 0x0001d400ff067b82 */ /* 0x002e620000000a00 */
[----:B------:R-:W-:-:S04]  /*2eb0*/  IMAD.SHL.U32 R125, R88, 0x80, RZ ;  /* 0x00000080587d7824 */ /* 0x000fc800078e00ff */
[----:B------:R-:W-:-:S03]  /*2ec0*/  IMAD.IADD R5, R125, 0x1, R104 ;  /* 0x000000017d057824 */ /* 0x000fc600078e0268 */
[----:B------:R-:W2:Y:S01]  /*2ed0*/  LDC.64 R2, c[0x0][0x758] ;  /* 0x0001d600ff027b82 */ /* 0x000ea20000000a00 */
[----:B------:R-:W-:Y:S01]  /*2ee0*/  LEA R123, R106, R87, 0x3 ;  /* 0x000000576a7b7211 */ /* 0x000fe200078e18ff */
[----:B-1----:R-:W-:-:S05]  /*2ef0*/  IMAD.WIDE R6, R90, 0x4, R6 ;  /* 0x000000045a067825 */ /* 0x002fca00078e0206 */
[----:B------:R1:W5:Y:S01]  /*2f00*/  LDG.E R122, desc[UR22][R6.64] ;  /* 0x00000016067a7981 */ /* 0x000362000c1e1900 */
[----:B--2---:R-:W-:Y:S01]  /*2f10*/  IMAD.WIDE R4, R5, 0x4, R2 ;  /* 0x0000000405047825 */ /* 0x004fe200078e0202 */
[----:B------:R-:W-:-:S04]  /*2f20*/  SHF.L.U32 R2, R105, 0x1f, RZ ;  /* 0x0000001f69027819 */ /* 0x000fc800000006ff */
[----:B------:R1:W5:Y:S01]  /*2f30*/  LDG.E R88, desc[UR22][R4.64] ;  /* 0x0000001604587981 */ /* 0x000362000c1e1900 */
[----:B------:R-:W2:Y:S01]  /*2f40*/  SYNCS.PHASECHK.TRANS64.TRYWAIT P1, [R123+URZ+0x60], R2 ;  /* 0x000060027b0075a7 */ /* 0x000ea200080211ff */
[----:B------:R-:W-:Y:S02]  /*2f50*/  PLOP3.LUT P0, PT, PT, PT, PT, 0x80, 0x8 ;  /* 0x000000000008781c */ /* 0x000fe40003f0f070 */
[----:B------:R-:W-:Y:S01]  /*2f60*/  ISETP.NE.AND P2, PT, R121, RZ, PT ;  /* 0x000000ff7900720c */ /* 0x000fe20003f45270 */
[----:B-12---:R-:W-:-:S12]  /*2f70*/  @!P1 BRA `(.L_x_52) ;  /* 0x0000002000249947 */ /* 0x006fd80003800000 */
.L_x_90:
[----:B------:R-:W-:Y:S02]  /*2f80*/  HFMA2 R128, -RZ, RZ, 0, 0 ;  /* 0x00000000ff807431 */ /* 0x000fe400000001ff */
[--C-:B------:R-:W-:Y:S01]  /*2f90*/  IMAD.MOV.U32 R103, RZ, RZ, R90.reuse ;  /* 0x000000ffff677224 */ /* 0x100fe200078e005a */
[----:B------:R-:W-:Y:S01]  /*2fa0*/  SHF.R.S32.HI R86, RZ, 0x1f, R90 ;  /* 0x0000001fff567819 */ /* 0x000fe2000001145a */
[----:B------:R-:W-:Y:S01]  /*2fb0*/  IMAD R124, R106, 0x80, R109 ;  /* 0x000000806a7c7824 */ /* 0x000fe200078e026d */
[----:B------:R-:W-:-:S07]  /*2fc0*/  MOV R126, RZ ;  /* 0x000000ff007e7202 */ /* 0x000fce0000000f00 */
.L_x_58:
[----:B------:R-:W-:Y:S01]  /*2fd0*/  IMAD.SHL.U32 R90, R128, 0x20, RZ ;  /* 0x00000020805a7824 */ /* 0x000fe200078e00ff */
[----:B------:R-:W-:Y:S05]  /*2fe0*/  WARPSYNC.ALL ;  /* 0x0000000000007948 */ /* 0x000fea0003800000 */
[----:B------:R-:W-:Y:S01]  /*2ff0*/  NOP ;  /* 0x0000000000007918 */ /* 0x000fe20000000000 */
[----:B------:R-:W-:Y:S01]  /*3000*/  IMAD.IADD R2, R124, 0x1, R90 ;  /* 0x000000017c027824 */ /* 0x000fe200078e025a */
[----:B------:R-:W-:Y:S01]  /*3010*/  BSSY.RECONVERGENT B0, `(.L_x_53) ;  /* 0x0000063000007945 */ /* 0x000fe20003800200 */
[----:B------:R-:W-:-:S03]  /*3020*/  PLOP3.LUT P3, PT, P0, PT, PT, 0x80, 0x8 ;  /* 0x000000000008781c */ /* 0x000fc6000076f070 */
[----:B------:R-:W-:-:S13]  /*3030*/  R2UR UR4, R2 ;  /* 0x00000000020472ca */ /* 0x000fda00000e0000 */
[----:B------:R-:W2:Y:S01]  /*3040*/  LDTM.x32 R36, tmem[UR4+0x20] ;  /* 0x00002004002479ee */ /* 0x000ea200082c0000 */
[----:B------:R-:W-:-:S13]  /*3050*/  R2UR UR4, R2 ;  /* 0x00000000020472ca */ /* 0x000fda00000e0000 */
[----:B------:R-:W3:Y:S01]  /*3060*/  LDTM.x32 R4, tmem[UR4] ;  /* 0x00000004000479ee */ /* 0x000ee200082c0000 */
[-C--:B-12--5:R-:W-:Y:S02]  /*3070*/  FMUL2 R2, R36.F32x2.HI_LO, R122.reuse.F32 ;  /* 0x0000007a2402724a */ /* 0x0a6fe40001000000 */
[-C--:B------:R-:W-:Y:S02]  /*3080*/  FMUL2 R36, R40.F32x2.HI_LO, R122.reuse.F32 ;  /* 0x0000007a2824724a */ /* 0x080fe40001000000 */
[-C--:B------:R-:W-:Y:S02]  /*3090*/  FMUL2 R40, R44.F32x2.HI_LO, R122.reuse.F32 ;  /* 0x0000007a2c28724a */ /* 0x080fe40001000000 */
[-C--:B------:R-:W-:Y:S02]  /*30a0*/  FMUL2 R38, R38.F32x2.HI_LO, R122.reuse.F32 ;  /* 0x0000007a2626724a */ /* 0x080fe40001000000 */
[-C--:B------:R-:W-:Y:S02]  /*30b0*/  FMUL2 R42, R42.F32x2.HI_LO, R122.reuse.F32 ;  /* 0x0000007a2a2a724a */ /* 0x080fe40001000000 */
[----:B------:R-:W-:-:S02]  /*30c0*/  FMUL2 R44, R48.F32x2.HI_LO, R122.F32 ;  /* 0x0000007a302c724a */ /* 0x000fc40001000000 */
[-C--:B------:R-:W-:Y:S02]  /*30d0*/  FMUL2 R46, R46.F32x2.HI_LO, R122.reuse.F32 ;  /* 0x0000007a2e2e724a */ /* 0x080fe40001000000 */
        /* <DEDUP_REMOVED lines=9> */
[----:B---3--:R-:W-:Y:S01]  /*3170*/  FMUL2 R70, R8.F32x2.HI_LO, R122.F32 ;  /* 0x0000007a0846724a */ /* 0x008fe20001000000 */
[----:B------:R-:W-:Y:S01]  /*3180*/  F2FP.BF16.F32.PACK_AB R9, R39, R38 ;  /* 0x000000262709723e */ /* 0x000fe200000010ff */
[----:B------:R-:W-:Y:S01]  /*3190*/  FMUL2 R72, R10.F32x2.HI_LO, R122.F32 ;  /* 0x0000007a0a48724a */ /* 0x000fe20001000000 */
        /* <DEDUP_REMOVED lines=29> */
[----:B------:R1:W-:Y:S01]  /*3370*/  STS.128 [R111], R8 ;  /* 0x000000086f007388 */ /* 0x0003e20000000c00 */
[----:B------:R-:W-:-:S02]  /*3380*/  F2FP.BF16.F32.PACK_AB R7, R73, R72 ;  /* 0x000000484907723e */ /* 0x000fc400000010ff */
[----:B------:R-:W-:Y:S01]  /*3390*/  F2FP.BF16.F32.PACK_AB R6, R71, R70 ;  /* 0x000000464706723e */ /* 0x000fe200000010ff */
[----:B------:R2:W-:Y:S01]  /*33a0*/  STS.128 [R112], R12 ;  /* 0x0000000c70007388 */ /* 0x0005e20000000c00 */
[----:B------:R-:W-:Y:S02]  /*33b0*/  F2FP.BF16.F32.PACK_AB R5, R69, R68 ;  /* 0x000000444505723e */ /* 0x000fe400000010ff */
[----:B------:R-:W-:Y:S01]  /*33c0*/  F2FP.BF16.F32.PACK_AB R4, R65, R64 ;  /* 0x000000404104723e */ /* 0x000fe200000010ff */
[----:B------:R3:W-:Y:S04]  /*33d0*/  STS.128 [R113], R16 ;  /* 0x0000001071007388 */ /* 0x0007e80000000c00 */
[----:B------:R4:W-:Y:S04]  /*33e0*/  STS.128 [R114], R20 ;  /* 0x0000001472007388 */ /* 0x0009e80000000c00 */
[----:B------:R4:W-:Y:S01]  /*33f0*/  STS.128 [R115], R4 ;  /* 0x0000000473007388 */ /* 0x0009e20000000c00 */
[----:B-1----:R-:W-:-:S02]  /*3400*/  F2FP.BF16.F32.PACK_AB R11, R81, R80 ;  /* 0x00000050510b723e */ /* 0x002fc400000010ff */
[----:B------:R-:W-:Y:S02]  /*3410*/  F2FP.BF16.F32.PACK_AB R10, R79, R78 ;  /* 0x0000004e4f0a723e */ /* 0x000fe400000010ff */
[----:B------:R-:W-:Y:S02]  /*3420*/  F2FP.BF16.F32.PACK_AB R9, R77, R76 ;  /* 0x0000004c4d09723e */ /* 0x000fe400000010ff */
[----:B------:R-:W-:Y:S02]  /*3430*/  F2FP.BF16.F32.PACK_AB R8, R75, R74 ;  /* 0x0000004a4b08723e */ /* 0x000fe400000010ff */
[----:B--2---:R-:W-:Y:S02]  /*3440*/  F2FP.BF16.F32.PACK_AB R15, R27, R26 ;  /* 0x0000001a1b0f723e */ /* 0x004fe400000010ff */
[----:B------:R-:W-:Y:S01]  /*3450*/  F2FP.BF16.F32.PACK_AB R14, R25, R24 ;  /* 0x00000018190e723e */ /* 0x000fe200000010ff */
[----:B------:R4:W-:Y:S01]  /*3460*/  STS.128 [R116], R8 ;  /* 0x0000000874007388 */ /* 0x0009e20000000c00 */
[----:B------:R-:W-:-:S02]  /*3470*/  F2FP.BF16.F32.PACK_AB R13, R85, R84 ;  /* 0x00000054550d723e */ /* 0x000fc400000010ff */
[----:B------:R-:W-:Y:S02]  /*3480*/  F2FP.BF16.F32.PACK_AB R12, R83, R82 ;  /* 0x00000052530c723e */ /* 0x000fe400000010ff */
[----:B---3--:R-:W-:Y:S02]  /*3490*/  F2FP.BF16.F32.PACK_AB R19, R35, R34 ;  /* 0x000000222313723e */ /* 0x008fe400000010ff */
[----:B------:R-:W-:Y:S01]  /*34a0*/  F2FP.BF16.F32.PACK_AB R18, R33, R32 ;  /* 0x000000202112723e */ /* 0x000fe200000010ff */
[----:B------:R4:W-:Y:S01]  /*34b0*/  STS.128 [R117], R12 ;  /* 0x0000000c75007388 */ /* 0x0009e20000000c00 */
[----:B------:R-:W-:Y:S02]  /*34c0*/  F2FP.BF16.F32.PACK_AB R17, R31, R30 ;  /* 0x0000001e1f11723e */ /* 0x000fe400000010ff */
[----:B------:R-:W-:-:S05]  /*34d0*/  F2FP.BF16.F32.PACK_AB R16, R29, R28 ;  /* 0x0000001c1d10723e */ /* 0x000fca00000010ff */
[----:B------:R4:W-:Y:S01]  /*34e0*/  STS.128 [R118], R16 ;  /* 0x0000001076007388 */ /* 0x0009e20000000c00 */
[----:B------:R1:W-:Y:S06]  /*34f0*/  MEMBAR.ALL.CTA ;  /* 0x0000000000007992 */ /* 0x0003ec0000008000 */
[----:B-1----:R-:W1:Y:S02]  /*3500*/  FENCE.VIEW.ASYNC.S ;  /* 0x00000000000073c6 */ /* 0x002e640000000000 */
[----:B-1----:R-:W-:Y:S06]  /*3510*/  BAR.SYNC.DEFER_BLOCKING 0x2, 0x80 ;  /* 0x0082000000007b1d */ /* 0x002fec0000010000 */
[----:B------:R-:W-:Y:S05]  /*3520*/  @P2 BRA `(.L_x_54) ;  /* 0x0000000000442947 */ /* 0x000fea0003800000 */
[----:B------:R-:W-:Y:S01]  /*3530*/  UIADD3 UR12, UP0, UPT, UR10, 0x240, URZ ;  /* 0x000002400a0c7890 */ /* 0x000fe2000ff1e0ff */
[----:B------:R-:W-:Y:S01]  /*3540*/  PLOP3.LUT P0, PT, PT, PT, PT, 0x80, 0x8 ;  /* 0x000000000008781c */ /* 0x000fe20003f0f070 */
[----:B------:R-:W-:Y:S01]  /*3550*/  IMAD R90, R89, 0x80, R90 ;  /* 0x00000080595a7824 */ /* 0x000fe200078e025a */
[----:B----4-:R-:W-:Y:S01]  /*3560*/  IADD3 R4, PT, PT, R87, 0x400, RZ ;  /* 0x0000040057047810 */ /* 0x010fe20007ffe0ff */
[----:B------:R-:W-:-:S12]  /*3570*/  UIADD3.X UR13, UPT, UPT, URZ, UR11, URZ, UP0, !UPT ;  /* 0x0000000bff0d7290 */ /* 0x000fd800087fe4ff */
.L_x_55:
[----:B------:R-:W-:Y:S02]  /*3580*/  PLOP3.LUT P1, PT, P1, P0, PT, 0xf2, 0x2f ;  /* 0x00000000002f781c */ /* 0x000fe40000f21e72 */
[----:B------:R-:W-:-:S08]  /*3590*/  @P0 R2UR P1, UR6, R125 ;  /* 0x000000007d0602ca */ /* 0x000fd00000020000 */
[----:B------:R-:W-:Y:S02]  /*35a0*/  PLOP3.LUT P1, PT, P1, P0, PT, 0xf2, 0x2f ;  /* 0x00000000002f781c */ /* 0x000fe40000f21e72 */
[----:B------:R-:W-:-:S08]  /*35b0*/  @P0 R2UR.OR P1, UR5, R90 ;  /* 0x000000005a0502ca */ /* 0x000fd00000120000 */
[----:B------:R-:W-:Y:S02]  /*35c0*/  PLOP3.LUT P1, PT, P1, P0, PT, 0xf2, 0x2f ;  /* 0x00000000002f781c */ /* 0x000fe40000f21e72 */
[----:B------:R-:W-:-:S08]  /*35d0*/  @P0 R2UR.OR P1, UR4, R4 ;  /* 0x00000000040402ca */ /* 0x000fd00000120000 */
[----:B------:R-:W-:Y:S02]  /*35e0*/  @P0 PLOP3.LUT P0, PT, P1, PT, PT, 0x80, 0x8 ;  /* 0x000000000008081c */ /* 0x000fe40000f0f070 */
[----:B------:R-:W-:-:S03]  /*35f0*/  PLOP3.LUT P1, PT, PT, PT, PT, 0x80, 0x8 ;  /* 0x000000000008781c */ /* 0x000fc60003f2f070 */
[----:B------:R1:W-:Y:S08]  /*3600*/  UTMASTG.2D [UR4], [UR12], desc[URZ] ;  /* 0x0000ff040c0073b5 */ /* 0x0003f00008009000 */
[----:B-1----:R-:W-:Y:S05]  /*3610*/  @P0 BRA.U.ANY `(.L_x_55) ;  /* 0xfffffffd00d80947 */ /* 0x002fea000393ffff */
[----:B------:R0:W-:Y:S01]  /*3620*/  UTMACMDFLUSH ;  /* 0x00000000000079b7 */ /* 0x0001e20000000000 */
[----:B------:R-:W-:-:S04]  /*3630*/  DEPBAR.LE SB0, 0x0 ;  /* 0x000080000000791a */ /* 0x000fc80000000000 */
.L_x_54:
[----:B------:R-:W-:Y:S05]  /*3640*/  BSYNC.RECONVERGENT B0 ;  /* 0x0000000000007941 */ /* 0x000fea0003800200 */
.L_x_53:
[----:B----4-:R-:W-:Y:S01]  /*3650*/  FMUL2 R20, R80.F32x2.HI_LO, -1.4426950216293334961 ;  /* 0xbfb8aa3b5014784a */ /* 0x010fe20001000000 */
[----:B------:R-:W-:Y:S01]  /*3660*/  BAR.SYNC.DEFER_BLOCKING 0x2, 0x80 ;  /* 0x0082000000007b1d */ /* 0x000fe20000010000 */
[----:B------:R-:W-:Y:S01]  /*3670*/  FMUL2 R4, R34.F32x2.HI_LO, -1.4426950216293334961 ;  /* 0xbfb8aa3b2204784a */ /* 0x000fe20001000000 */
[----:B------:R-:W-:Y:S01]  /*3680*/  ISETP.NE.AND P2, PT, R121, RZ, PT ;  /* 0x000000ff7900720c */ /* 0x000fe20003f45270 */
[----:B------:R-:W-:Y:S02]  /*3690*/  FMUL2 R22, R78.F32x2.HI_LO, -1.4426950216293334961 ;  /* 0xbfb8aa3b4e16784a */ /* 0x000fe40001000000 */
[----:B------:R-:W-:Y:S01]  /*36a0*/  FMUL2 R6, R32.F32x2.HI_LO, -1.4426950216293334961 ;  /* 0xbfb8aa3b2006784a */ /* 0x000fe20001000000 */
[----:B------:R-:W-:Y:S01]  /*36b0*/  MUFU.EX2 R20, R20 ;  /* 0x0000001400147308 */ /* 0x000fe20000000800 */
[----:B------:R-:W-:Y:S02]  /*36c0*/  FMUL2 R96, R70.F32x2.HI_LO, -1.4426950216293334961 ;  /* 0xbfb8aa3b4660784a */ /* 0x000fe40001000000 */
[----:B------:R-:W-:-:S02]  /*36d0*/  FMUL2 R94, R72.F32x2.HI_LO, -1.4426950216293334961 ;  /* 0xbfb8aa3b485e784a */ /* 0x000fc40001000000 */
[----:B------:R-:W-:Y:S02]  /*36e0*/  FMUL2 R100, R64.F32x2.HI_LO, -1.4426950216293334961 ;  /* 0xbfb8aa3b4064784a */ /* 0x000fe40001000000 */
[----:B------:R-:W-:Y:S01]  /*36f0*/  FMUL2 R90, R76.F32x2.HI_LO, -1.4426950216293334961 ;  /* 0xbfb8aa3b4c5a784a */ /* 0x000fe20001000000 */
[----:B------:R-:W1:Y:S01]  /*3700*/  MUFU.EX2 R21, R21 ;  /* 0x0000001500157308 */ /* 0x000e620000000800 */
[----:B------:R-:W-:Y:S02]  /*3710*/  FMUL2 R8, R30.F32x2.HI_LO, -1.4426950216293334961 ;  /* 0xbfb8aa3b1e08784a */ /* 0x000fe40001000000 */
[----:B------:R-:W-:Y:S02]  /*3720*/  FMUL2 R92, R74.F32x2.HI_LO, -1.4426950216293334961 ;  /* 0xbfb8aa3b4a5c784a */ /* 0x000fe40001000000 */
[----:B------:R-:W-:Y:S02]  /*3730*/  FMUL2 R10, R28.F32x2.HI_LO, -1.4426950216293334961 ;  /* 0xbfb8aa3b1c0a784a */ /* 0x000fe40001000000 */
[----:B------:R-:W-:Y:S01]  /*3740*/  FMUL2 R14, R24.F32x2.HI_LO, -1.4426950216293334961 ;  /* 0xbfb8aa3b180e784a */ /* 0x000fe20001000000 */
[----:B------:R-:W-:Y:S01]  /*3750*/  MUFU.EX2 R4, R4 ;  /* 0x0000000400047308 */ /* 0x000fe20000000800 */
[----:B------:R-:W-:-:S02]  /*3760*/  FMUL2 R12, R26.F32x2.HI_LO, -1.4426950216293334961 ;  /* 0xbfb8aa3b1a0c784a */ /* 0x000fc40001000000 */
[----:B------:R-:W-:Y:S02]  /*3770*/  FMUL2 R98, R68.F32x2.HI_LO, -1.4426950216293334961 ;  /* 0xbfb8aa3b4462784a */ /* 0x000fe40001000000 */
[----:B------:R-:W-:Y:S02]  /*3780*/  FMUL2 R16, R84.F32x2.HI_LO, -1.4426950216293334961 ;  /* 0xbfb8aa3b5410784a */ /* 0x000fe40001000000 */
[----:B------:R-:W-:Y:S01]  /*3790*/  FMUL2 R18, R82.F32x2.HI_LO, -1.4426950216293334961 ;  /* 0xbfb8aa3b5212784a */ /* 0x000fe20001000000 */
[----:B------:R-:W2:Y:S01]  /*37a0*/  MUFU.EX2 R5, R5 ;  /* 0x0000000500057308 */ /* 0x000ea20000000800 */
[----:B-1----:R-:W-:-:S07]  /*37b0*/  FADD2 R20, R20.F32x2.HI_LO, 1 ;  /* 0x3f8000001414744b */ /* 0x002fce0000200000 */
[----:B------:R-:W-:Y:S08]  /*37c0*/  MUFU.EX2 R22, R22 ;  /* 0x0000001600167308 */ /* 0x000ff00000000800 */
[----:B------:R-:W1:Y:S01]  /*37d0*/  MUFU.EX2 R23, R23 ;  /* 0x0000001700177308 */ /* 0x000e620000000800 */
[----:B--2---:R-:W-:-:S07]  /*37e0*/  FADD2 R4, R4.F32x2.HI_LO, 1 ;  /* 0x3f8000000404744b */ /* 0x004fce0000200000 */
[----:B------:R-:W-:Y:S08]  /*37f0*/  MUFU.EX2 R6, R6 ;  /* 0x0000000600067308 */ /* 0x000ff00000000800 */
        /* <DEDUP_REMOVED lines=35> */
[----:B------:R-:W-:Y:S08]  /*3a30*/  MUFU.RCP R20, R20 ;  /* 0x0000001400147308 */ /* 0x000ff00000001000 */
[----:B------:R-:W2:Y:S01]  /*3a40*/  MUFU.RCP R21, R21 ;  /* 0x0000001500157308 */ /* 0x000ea20000001000 */
[----:B-1----:R-:W-:-:S07]  /*3a50*/  FADD2 R16, R16.F32x2.HI_LO, 1 ;  /* 0x3f8000001010744b */ /* 0x002fce0000200000 */
[----:B------:R-:W-:Y:S08]  /*3a60*/  MUFU.RCP R4, R4 ;  /* 0x0000000400047308 */ /* 0x000ff00000001000 */
[----:B------:R-:W1:Y:S01]  /*3a70*/  MUFU.RCP R5, R5 ;  /* 0x0000000500057308 */ /* 0x000e620000001000 */
[----:B--2---:R-:W-:-:S04]  /*3a80*/  FMUL2 R20, R20.F32x2.HI_LO, R80.F32x2.HI_LO ;  /* 0x000000501414724a */ /* 0x004fc80000000000 */
[----:B------:R-:W-:-:S03]  /*3a90*/  FMUL2 R20, R20.F32x2.HI_LO, R50.F32x2.HI_LO ;  /* 0x000000321414724a */ /* 0x000fc60000000000 */
[----:B------:R-:W-:Y:S01]  /*3aa0*/  MUFU.EX2 R18, R18 ;  /* 0x0000001200127308 */ /* 0x000fe20000000800 */
[----:B------:R-:W-:-:S07]  /*3ab0*/  FMUL2 R20, R20.F32x2.HI_LO, R88.F32 ;  /* 0x000000581414724a */ /* 0x000fce0001000000 */
[----:B------:R-:W2:Y:S01]  /*3ac0*/  MUFU.EX2 R19, R19 ;  /* 0x0000001300137308 */ /* 0x000ea20000000800 */
[----:B-1----:R-:W-:-:S04]  /*3ad0*/  FMUL2 R4, R4.F32x2.HI_LO, R34.F32x2.HI_LO ;  /* 0x000000220404724a */ /* 0x002fc80000000000 */
[----:B------:R-:W-:-:S03]  /*3ae0*/  FMUL2 R4, R4.F32x2.HI_LO, R66.F32x2.HI_LO ;  /* 0x000000420404724a */ /* 0x000fc60000000000 */
[----:B------:R-:W-:Y:S01]  /*3af0*/  MUFU.RCP R22, R22 ;  /* 0x0000001600167308 */ /* 0x000fe20000001000 */
[----:B------:R-:W-:-:S07]  /*3b00*/  FMUL2 R4, R4.F32x2.HI_LO, R88.F32 ;  /* 0x000000580404724a */ /* 0x000fce0001000000 */
[----:B------:R-:W1:Y:S01]  /*3b10*/  MUFU.RCP R23, R23 ;  /* 0x0000001700177308 */ /* 0x000e620000001000 */
[----:B--2---:R-:W-:-:S07]  /*3b20*/  FADD2 R18, R18.F32x2.HI_LO, 1 ;  /* 0x3f8000001212744b */ /* 0x004fce0000200000 */
[----:B------:R-:W-:Y:S08]  /*3b30*/  MUFU.RCP R6, R6 ;  /* 0x0000000600067308 */ /* 0x000ff00000001000 */
[----:B------:R-:W2:Y:S01]  /*3b40*/  MUFU.RCP R7, R7 ;  /* 0x0000000700077308 */ /* 0x000ea20000001000 */
[----:B-1----:R-:W-:-:S04]  /*3b50*/  FMUL2 R22, R22.F32x2.HI_LO, R78.F32x2.HI_LO ;  /* 0x0000004e1616724a */ /* 0x002fc80000000000 */
[----:B------:R-:W-:-:S03]  /*3b60*/  FMUL2 R22, R22.F32x2.HI_LO, R44.F32x2.HI_LO ;  /* 0x0000002c1616724a */ /* 0x000fc60000000000 */
[----:B------:R-:W-:Y:S01]  /*3b70*/  MUFU.RCP R96, R96 ;  /* 0x0000006000607308 */ /* 0x000fe20000001000 */
[----:B------:R-:W-:-:S07]  /*3b80*/  FMUL2 R22, R22.F32x2.HI_LO, R88.F32 ;  /* 0x000000581616724a */ /* 0x000fce0001000000 */
[----:B------:R-:W1:Y:S01]  /*3b90*/  MUFU.RCP R97, R97 ;  /* 0x0000006100617308 */ /* 0x000e620000001000 */
[----:B--2---:R-:W-:-:S04]  /*3ba0*/  FMUL2 R6, R6.F32x2.HI_LO, R32.F32x2.HI_LO ;  /* 0x000000200606724a */ /* 0x004fc80000000000 */
[----:B------:R-:W-:-:S03]  /*3bb0*/  FMUL2 R6, R6.F32x2.HI_LO, R60.F32x2.HI_LO ;  /* 0x0000003c0606724a */ /* 0x000fc60000000000 */
[----:B------:R-:W-:Y:S01]  /*3bc0*/  MUFU.RCP R94, R94 ;  /* 0x0000005e005e7308 */ /* 0x000fe20000001000 */
[----:B------:R-:W-:-:S07]  /*3bd0*/  FMUL2 R6, R6.F32x2.HI_LO, R88.F32 ;  /* 0x000000580606724a */ /* 0x000fce0001000000 */
        /* <DEDUP_REMOVED lines=12> */
[----:B------:R-:W-:Y:S01]  /*3ca0*/  FMUL2 R100, R100.F32x2.HI_LO, R2.F32x2.HI_LO ;  /* 0x000000026464724a */ /* 0x000fe20000000000 */
[-C--:B------:R-:W-:Y:S02]  /*3cb0*/  FMNMX.NAN R3, |R20|, |R4|.reuse, !PT ;  /* 0x4000000414037209 */ /* 0x080fe40007820200 */
[----:B------:R-:W-:Y:S01]  /*3cc0*/  MUFU.RCP R8, R8 ;  /* 0x0000000800087308 */ /* 0x000fe20000001000 */
[----:B------:R-:W-:Y:S01]  /*3cd0*/  F2FP.SATFINITE.E2M1.F32.PACK_AB_MERGE_C R4, R5, R4, RZ ;  /* 0x000000040504723e */ /* 0x000fe200042070ff */
[----:B------:R-:W-:Y:S01]  /*3ce0*/  FMUL2 R100, R100.F32x2.HI_LO, R88.F32 ;  /* 0x000000586464724a */ /* 0x000fe20001000000 */
[----:B------:R-:W-:Y:S02]  /*3cf0*/  FMNMX.NAN R2, |R23|, |R7|, !PT ;  /* 0x4000000717027209 */ /* 0x000fe40007820200 */
[----:B------:R-:W-:-:S03]  /*3d00*/  PRMT R4, R4, 0x7054, RZ ;  /* 0x0000705404047816 */ /* 0x000fc600000000ff */
        /* <DEDUP_REMOVED lines=21> */
[----:B--2---:R-:W-:Y:S01]  /*3e60*/  FMUL2 R14, R14.F32x2.HI_LO, R24.F32x2.HI_LO ;  /* 0x000000180e0e724a */ /* 0x004fe20000000000 */
[C---:B------:R-:W-:Y:S02]  /*3e70*/  FMNMX.NAN R24, |R21|.reuse, |R5|, !PT ;  /* 0x4000000515187209 */ /* 0x040fe40007820200 */
[----:B------:R-:W-:Y:S01]  /*3e80*/  F2FP.SATFINITE.E2M1.F32.PACK_AB_MERGE_C R25, R21, R20, RZ ;  /* 0x000000141519723e */ /* 0x000fe200042070ff */
[----:B------:R-:W-:Y:S01]  /*3e90*/  FMUL2 R14, R14.F32x2.HI_LO, R52.F32x2.HI_LO ;  /* 0x000000340e0e724a */ /* 0x000fe20000000000 */
[----:B------:R-:W-:Y:S02]  /*3ea0*/  F2FP.SATFINITE.E2M1.F32.PACK_AB_MERGE_C R5, R23, R22, RZ ;  /* 0x000000161705723e */ /* 0x000fe400042070ff */
[----:B------:R-:W-:Y:S01]  /*3eb0*/  MUFU.RCP R98, R98 ;  /* 0x0000006200627308 */ /* 0x000fe20000001000 */
[----:B------:R-:W-:Y:S01]  /*3ec0*/  FMNMX.NAN R21, |R22|, |R6|, !PT ;  /* 0x4000000616157209 */ /* 0x000fe20007820200 */
[----:B------:R-:W-:Y:S01]  /*3ed0*/  FMUL2 R14, R14.F32x2.HI_LO, R88.F32 ;  /* 0x000000580e0e724a */ /* 0x000fe20001000000 */
[----:B------:R-:W-:-:S02]  /*3ee0*/  F2FP.SATFINITE.E2M1.F32.PACK_AB_MERGE_C R22, R97, R96, RZ ;  /* 0x000000606116723e */ /* 0x000fc400042070ff */
[----:B------:R-:W-:Y:S02]  /*3ef0*/  F2FP.SATFINITE.E2M1.F32.PACK_AB_MERGE_C R6, R7, R6, RZ ;  /* 0x000000060706723e */ /* 0x000fe400042070ff */
[----:B------:R-:W-:Y:S01]  /*3f00*/  PRMT R22, R22, 0x7604, RZ ;  /* 0x0000760416167816 */ /* 0x000fe200000000ff */
[----:B------:R-:W2:Y:S01]  /*3f10*/  MUFU.RCP R99, R99 ;  /* 0x0000006300637308 */ /* 0x000ea20000001000 */
[----:B-1----:R-:W-:Y:S01]  /*3f20*/  FMUL2 R12, R12.F32x2.HI_LO, R26.F32x2.HI_LO ;  /* 0x0000001a0c0c724a */ /* 0x002fe20000000000 */
[----:B------:R-:W-:Y:S02]  /*3f30*/  F2FP.SATFINITE.E2M1.F32.PACK_AB_MERGE_C R27, R95, R94, RZ ;  /* 0x0000005e5f1b723e */ /* 0x000fe400042070ff */
[----:B------:R-:W-:Y:S01]  /*3f40*/  FMNMX.NAN R20, |R91|, |R9|, !PT ;  /* 0x400000095b147209 */ /* 0x000fe20007820200 */
[----:B------:R-:W-:Y:S01]  /*3f50*/  FMUL2 R12, R12.F32x2.HI_LO, R58.F32x2.HI_LO ;  /* 0x0000003a0c0c724a */ /* 0x000fe20000000000 */
[----:B------:R-:W-:Y:S02]  /*3f60*/  PRMT R27, R27, 0x7054, RZ ;  /* 0x000070541b1b7816 */ /* 0x000fe400000000ff */
[----:B------:R-:W-:Y:S01]  /*3f70*/  MUFU.RCP R16, R16 ;  /* 0x0000001000107308 */ /* 0x000fe20000001000 */
[----:B------:R-:W-:Y:S01]  /*3f80*/  FMUL2 R12, R12.F32x2.HI_LO, R88.F32 ;  /* 0x000000580c0c724a */ /* 0x000fe20001000000 */
[----:B------:R-:W-:-:S02]  /*3f90*/  F2FP.SATFINITE.E2M1.F32.PACK_AB_MERGE_C R7, R9, R8, RZ ;  /* 0x000000080907723e */ /* 0x000fc400042070ff */
[----:B------:R-:W-:Y:S02]  /*3fa0*/  FMNMX.NAN R23, |R90|, |R8|, !PT ;  /* 0x400000085a177209 */ /* 0x000fe40007820200 */
[----:B------:R-:W-:Y:S02]  /*3fb0*/  FMNMX.NAN R9, |R92|, |R10|, !PT ;  /* 0x4000000a5c097209 */ /* 0x000fe40007820200 */
[----:B------:R-:W1:Y:S01]  /*3fc0*/  MUFU.RCP R17, R17 ;  /* 0x0000001100117308 */ /* 0x000e620000001000 */
[----:B--2---:R-:W-:Y:S01]  /*3fd0*/  FMUL2 R98, R98.F32x2.HI_LO, R68.F32x2.HI_LO ;  /* 0x000000446262724a */ /* 0x004fe20000000000 */
[----:B------:R-:W-:Y:S02]  /*3fe0*/  FMNMX.NAN R8, |R93|, |R11|, !PT ;  /* 0x4000000b5d087209 */ /* 0x000fe40007820200 */
[----:B------:R-:W-:Y:S01]  /*3ff0*/  F2FP.SATFINITE.E2M1.F32.PACK_AB_MERGE_C R10, R11, R10, RZ ;  /* 0x0000000a0b0a723e */ /* 0x000fe200042070ff */
[----:B------:R-:W-:Y:S01]  /*4000*/  FMUL2 R98, R98.F32x2.HI_LO, R38.F32x2.HI_LO ;  /* 0x000000266262724a */ /* 0x000fe20000000000 */
[----:B------:R-:W-:-:S02]  /*4010*/  LOP3.LUT R11, R22, R27, RZ, 0xfc, !PT ;  /* 0x0000001b160b7212 */ /* 0x000fc400078efcff */
[----:B------:R-:W-:Y:S01]  /*4020*/  MUFU.RCP R18, R18 ;  /* 0x0000001200127308 */ /* 0x000fe20000001000 */
[----:B------:R-:W-:Y:S01]  /*4030*/  F2FP.SATFINITE.E2M1.F32.PACK_AB_MERGE_C R26, R13, R12, RZ ;  /* 0x0000000c0d1a723e */ /* 0x000fe200042070ff */
[----:B------:R-:W-:Y:S01]  /*4040*/  FMUL2 R98, R98.F32x2.HI_LO, R88.F32 ;  /* 0x000000586262724a */ /* 0x000fe20001000000 */
[----:B------:R-:W-:Y:S02]  /*4050*/  F2FP.SATFINITE.E2M1.F32.PACK_AB_MERGE_C R27, R15, R14, RZ ;  /* 0x0000000e0f1b723e */ /* 0x000fe400042070ff */
[----:B------:R-:W-:Y:S02]  /*4060*/  FMNMX3.NAN R24, |R95|, |R13|, R24, !PT ;  /* 0x4000000d5f187276 */ /* 0x000fe40007820218 */
[----:B------:R-:W-:Y:S01]  /*4070*/  PRMT R22, R25, 0x7054, RZ ;  /* 0x0000705419167816 */ /* 0x000fe200000000ff */
[----:B------:R-:W2:Y:S01]  /*4080*/  MUFU.RCP R19, R19 ;  /* 0x0000001300137308 */ /* 0x000ea20000001000 */
[----:B-1----:R-:W-:Y:S01]  /*4090*/  FMUL2 R16, R16.F32x2.HI_LO, R84.F32x2.HI_LO ;  /* 0x000000541010724a */ /* 0x002fe20000000000 */
[----:B------:R-:W-:-:S02]  /*40a0*/  PRMT R13, R5, 0x7604, RZ ;  /* 0x00007604050d7816 */ /* 0x000fc400000000ff */
[----:B------:R-:W-:Y:S01]  /*40b0*/  PRMT R26, R26, 0x7054, RZ ;  /* 0x000070541a1a7816 */ /* 0x000fe200000000ff */
[----:B------:R-:W-:Y:S01]  /*40c0*/  FMUL2 R16, R16.F32x2.HI_LO, R54.F32x2.HI_LO ;  /* 0x000000361010724a */ /* 0x000fe20000000000 */
[----:B------:R-:W-:Y:S02]  /*40d0*/  PRMT R5, R27, 0x7604, RZ ;  /* 0x000076041b057816 */ /* 0x000fe400000000ff */
[----:B------:R-:W-:Y:S01]  /*40e0*/  PRMT R25, R6, 0x7604, RZ ;  /* 0x0000760406197816 */ /* 0x000fe200000000ff */
[----:B------:R-:W-:Y:S01]  /*40f0*/  FMUL2 R16, R16.F32x2.HI_LO, R88.F32 ;  /* 0x000000581010724a */ /* 0x000fe20001000000 */
[----:B------:R-:W-:Y:S02]  /*4100*/  LOP3.LUT R22, R13, R22, RZ, 0xfc, !PT ;  /* 0x000000160d167212 */ /* 0x000fe400078efcff */
[C---:B------:R-:W-:Y:S02]  /*4110*/  F2FP.SATFINITE.E2M1.F32.PACK_AB_MERGE_C R6, R99.reuse, R98, RZ ;  /* 0x000000626306723e */ /* 0x040fe400042070ff */
[----:B------:R-:W-:-:S02]  /*4120*/  FMNMX3.NAN R13, |R99|, |R17|, R20, !PT ;  /* 0x40000011630d7276 */ /* 0x000fc40007820214 */
[----:B------:R-:W-:Y:S01]  /*4130*/  F2FP.SATFINITE.E2M1.F32.PACK_AB_MERGE_C R91, R91, R90, RZ ;  /* 0x0000005a5b5b723e */ /* 0x000fe200042070ff */
[----:B--2---:R-:W-:Y:S01]  /*4140*/  FMUL2 R18, R18.F32x2.HI_LO, R82.F32x2.HI_LO ;  /* 0x000000521212724a */ /* 0x004fe20000000000 */
[----:B------:R-:W-:Y:S02]  /*4150*/  LOP3.LUT R5, R5, R26, RZ, 0xfc, !PT ;  /* 0x0000001a05057212 */ /* 0x000fe400078efcff */
[----:B------:R-:W-:Y:S01]  /*4160*/  LOP3.LUT R4, R25, R4, RZ, 0xfc, !PT ;  /* 0x0000000419047212 */ /* 0x000fe200078efcff */
[----:B------:R-:W-:Y:S01]  /*4170*/  FMUL2 R18, R18.F32x2.HI_LO, R48.F32x2.HI_LO ;  /* 0x000000301212724a */ /* 0x000fe20000000000 */
[----:B------:R-:W-:Y:S02]  /*4180*/  F2FP.SATFINITE.E2M1.F32.PACK_AB_MERGE_C R20, R17, R16, RZ ;  /* 0x000000101114723e */ /* 0x000fe400042070ff */
[----:B------:R-:W-:Y:S01]  /*4190*/  LOP3.LUT R6, R11, 0xff, R6, 0xf8, !PT ;  /* 0x000000ff0b067812 */ /* 0x000fe200078ef806 */
[----:B------:R-:W-:Y:S01]  /*41a0*/  FMUL2 R18, R18.F32x2.HI_LO, R88.F32 ;  /* 0x000000581212724a */ /* 0x000fe20001000000 */
[----:B------:R-:W-:-:S02]  /*41b0*/  F2FP.SATFINITE.E2M1.F32.PACK_AB_MERGE_C R17, R101, R100, RZ ;  /* 0x000000646511723e */ /* 0x000fc400042070ff */
[----:B------:R-:W-:Y:S02]  /*41c0*/  F2FP.SATFINITE.E2M1.F32.PACK_AB_MERGE_C R93, R93, R92, RZ ;  /* 0x0000005c5d5d723e */ /* 0x000fe400042070ff */
[----:B------:R-:W-:Y:S02]  /*41d0*/  LOP3.LUT R22, R22, 0xff, R91, 0xf8, !PT ;  /* 0x000000ff16167812 */ /* 0x000fe400078ef85b */
[----:B------:R-:W-:Y:S02]  /*41e0*/  LOP3.LUT R20, R5, 0xff, R20, 0xf8, !PT ;  /* 0x000000ff05147812 */ /* 0x000fe400078ef814 */
[----:B------:R-:W-:Y:S02]  /*41f0*/  F2FP.SATFINITE.E2M1.F32.PACK_AB_MERGE_C R11, R19, R18, RZ ;  /* 0x00000012130b723e */ /* 0x000fe400042070ff */
[----:B------:R-:W-:Y:S02]  /*4200*/  LOP3.LUT R7, R4, 0xff, R7, 0xf8, !PT ;  /* 0x000000ff04077812 */ /* 0x000fe400078ef807 */
[----:B------:R-:W-:-:S02]  /*4210*/  PRMT R4, R17, 0x6540, R6 ;  /* 0x0000654011047816 */ /* 0x000fc40000000006 */
[----:B------:R-:W-:Y:S02]  /*4220*/  PRMT R5, R93, 0x6540, R22 ;  /* 0x000065405d057816 */ /* 0x000fe40000000016 */
[----:B------:R-:W-:Y:S02]  /*4230*/  PRMT R6, R11, 0x6540, R20 ;  /* 0x000065400b067816 */ /* 0x000fe40000000014 */
[----:B------:R-:W-:Y:S02]  /*4240*/  PRMT R7, R10, 0x6540, R7 ;  /* 0x000065400a077816 */ /* 0x000fe40000000007 */
[----:B------:R-:W-:Y:S02]  /*4250*/  FMNMX3.NAN R23, |R98|, |R16|, R23, !PT ;  /* 0x4000001062177276 */ /* 0x000fe40007820217 */
[----:B------:R-:W-:Y:S01]  /*4260*/  FMNMX3.NAN R12, |R94|, |R12|, R3, !PT ;  /* 0x4000000c5e0c7276 */ /* 0x000fe20007820203 */
[----:B------:R1:W-:Y:S01]  /*4270*/  STS.128 [R110+0x4400], R4 ;  /* 0x004400046e007388 */ /* 0x0003e20000000c00 */
[----:B------:R-:W-:-:S02]  /*4280*/  FMNMX3.NAN R8, |R101|, |R19|, R8, !PT ;  /* 0x4000001365087276 */ /* 0x000fc40007820208 */
[----:B------:R-:W-:Y:S01]  /*4290*/  FMNMX3.NAN R15, |R97|, |R15|, R2, !PT ;  /* 0x4000000f610f7276 */ /* 0x000fe20007820202 */
[----:B------:R2:W-:Y:S06]  /*42a0*/  MEMBAR.ALL.CTA ;  /* 0x0000000000007992 */ /* 0x0005ec0000008000 */
[----:B--2---:R-:W2:Y:S01]  /*42b0*/  FENCE.VIEW.ASYNC.S ;  /* 0x00000000000073c6 */ /* 0x004ea20000000000 */
[----:B------:R-:W-:Y:S02]  /*42c0*/  FMNMX3.NAN R9, |R100|, |R18|, R9, !PT ;  /* 0x4000001264097276 */ /* 0x000fe40007820209 */
[----:B------:R-:W-:-:S02]  /*42d0*/  FMNMX3.NAN R14, |R96|, |R14|, R21, !PT ;  /* 0x4000000e600e7276 */ /* 0x000fc40007820215 */
[----:B------:R-:W-:Y:S02]  /*42e0*/  FMNMX.NAN R13, R13, R24, !PT ;  /* 0x000000180d0d7209 */ /* 0x000fe40007820000 */
[----:B------:R-:W-:Y:S02]  /*42f0*/  FMNMX.NAN R12, R23, R12, !PT ;  /* 0x0000000c170c7209 */ /* 0x000fe40007820000 */
[----:B------:R-:W-:Y:S02]  /*4300*/  FMNMX3.NAN R8, R8, R15, R13, !PT ;  /* 0x0000000f08087276 */ /* 0x000fe4000782000d */
[----:B------:R-:W-:-:S04]  /*4310*/  FMNMX3.NAN R9, R9, R14, R12, !PT ;  /* 0x0000000e09097276 */ /* 0x000fc8000782000c */
[----:B------:R-:W-:-:S04]  /*4320*/  FMNMX3.NAN R9, R9, R8, RZ, !PT ;  /* 0x0000000809097276 */ /* 0x000fc800078200ff */
[----:B------:R-:W-:Y:S01]  /*4330*/  FMNMX R126, R9, R126, !PT ;  /* 0x0000007e097e7209 */ /* 0x000fe20007800000 */
[----:B--2---:R-:W-:Y:S06]  /*4340*/  BAR.SYNC.DEFER_BLOCKING 0x2, 0x80 ;  /* 0x0082000000007b1d */ /* 0x004fec0000010000 */
[----:B-1----:R-:W-:Y:S05]  /*4350*/  @P2 BRA `(.L_x_56) ;  /* 0x0000000000442947 */ /* 0x002fea0003800000 */
[----:B------:R-:W-:Y:S01]  /*4360*/  IMAD R128, R89, 0x4, R128 ;  /* 0x0000000459807824 */ /* 0x000fe200078e0280 */
[----:B------:R-:W-:Y:S01]  /*4370*/  UIADD3 UR12, UP0, UPT, UR10, 0x2c0, URZ ;  /* 0x000002c00a0c7890 */ /* 0x000fe2000ff1e0ff */
[----:B------:R-:W-:Y:S02]  /*4380*/  PLOP3.LUT P0, PT, PT, PT, PT, 0x80, 0x8 ;  /* 0x000000000008781c */ /* 0x000fe40003f0f070 */
[----:B------:R-:W-:Y:S01]  /*4390*/  IADD3 R2, PT, PT, R87, 0x4400, RZ ;  /* 0x0000440057027810 */ /* 0x000fe20007ffe0ff */
[----:B------:R-:W-:Y:S01]  /*43a0*/  IMAD.SHL.U32 R128, R128, 0x10, RZ ;  /* 0x0000001080807824 */ /* 0x000fe200078e00ff */
[----:B------:R-:W-:-:S12]  /*43b0*/  UIADD3.X UR13, UPT, UPT, URZ, UR11, URZ, UP0, !UPT ;  /* 0x0000000bff0d7290 */ /* 0x000fd800087fe4ff */
.L_x_57:
        /* <DEDUP_REMOVED lines=10> */
[----:B------:R0:W-:Y:S02]  /*4460*/  UTMACMDFLUSH ;  /* 0x00000000000079b7 */ /* 0x0001e40000000000 */
.L_x_56:
[----:B------:R-:W-:Y:S01]  /*4470*/  BAR.SYNC.DEFER_BLOCKING 0x2, 0x80 ;  /* 0x0082000000007b1d */ /* 0x000fe20000010000 */
[----:B------:R-:W-:Y:S01]  /*4480*/  HFMA2 R128, -RZ, RZ, 0, 1.1920928955078125e-07 ;  /* 0x00000002ff807431 */ /* 0x000fe200000001ff */
[----:B------:R-:W-:-:S04]  /*4490*/  PLOP3.LUT P0, PT, PT, PT, PT, 0x8, 0x80 ;  /* 0x000000000080781c */ /* 0x000fc80003f0e170 */
[----:B------:R-:W-:Y:S09]  /*44a0*/  @P3 BRA `(.L_x_58) ;  /* 0xffffffe800c83947 */ /* 0x000ff2000383ffff */
[----:B------:R-:W-:Y:S01]  /*44b0*/  ELECT P0, URZ, PT ;  /* 0x0000000000ff782f */ /* 0x000fe20003800000 */
[C---:B------:R-:W-:Y:S01]  /*44c0*/  IMAD R3, R108.reuse, 0x8, R87 ;  /* 0x000000086c037824 */ /* 0x040fe200078e0257 */
[----:B------:R-:W-:Y:S01]  /*44d0*/  SHF.L.U32 R4, R107, 0x1f, RZ ;  /* 0x0000001f6b047819 */ /* 0x000fe200000006ff */
[----:B------:R-:W-:Y:S01]  /*44e0*/  BSSY B0, `(.L_x_59) ;  /* 0x0000006000007945 */ /* 0x000fe20003800000 */
[----:B------:R-:W-:-:S09]  /*44f0*/  LEA R91, R108, R87, 0x4 ;  /* 0x000000576c5b7211 */ /* 0x000fd200078e20ff */
[----:B------:R-:W-:-:S04]  /*4500*/  @P0 IMAD.MOV.U32 R2, RZ, RZ, 0x1 ;  /* 0x00000001ff020424 */ /* 0x000fc800078e00ff */
[----:B------:R1:W-:Y:S01]  /*4510*/  @P0 SYNCS.ARRIVE.TRANS64.ART0 RZ, [R123+URZ+0x70], R2 ;  /* 0x000070027bff09a7 */ /* 0x0003e200085000ff */
[----:B------:R-:W2:Y:S02]  /*4520*/  SYNCS.PHASECHK.TRANS64.TRYWAIT P0, [R3+URZ+0x80], R4 ;  /* 0x00008004030075a7 */ /* 0x000ea400080011ff */
[----:B-12---:R-:W-:Y:S05]  /*4530*/  @!P0 BRA `(.L_x_60) ;  /* 0x0000000800cc8947 */ /* 0x006fea0003800000 */
.L_x_92:
[----:B------:R-:W-:Y:S05]  /*4540*/  BSYNC B0 ;  /* 0x0000000000007941 */ /* 0x000fea0003800000 */
.L_x_59:
[----:B------:R-:W2:Y:S01]  /*4550*/  LDS.128 R88, [R91+0x37c10] ;  /* 0x037c10005b587984 */ /* 0x000ea20000000c00 */
[----:B------:R-:W-:Y:S01]  /*4560*/  CREDUX.MAXABS.F32.NAN UR4, R126 ;  /* 0x000000007e0472cc */ /* 0x000fe20000006400 */
[----:B------:R-:W-:Y:S01]  /*4570*/  BSSY.RECONVERGENT B0, `(.L_x_61) ;  /* 0x0000014000007945 */ /* 0x000fe20003800200 */
[----:B------:R-:W-:Y:S01]  /*4580*/  ISETP.NE.AND P0, PT, R102, RZ, PT ;  /* 0x000000ff6600720c */ /* 0x000fe20003f05270 */
[----:B------:R3:W-:Y:S06]  /*4590*/  MEMBAR.ALL.CTA ;  /* 0x0000000000007992 */ /* 0x0007ec0000008000 */
[----:B---3--:R-:W3:Y:S01]  /*45a0*/  FENCE.VIEW.ASYNC.S ;  /* 0x00000000000073c6 */ /* 0x008ee20000000000 */
[----:B------:R-:W-:-:S02]  /*45b0*/  VIADD R106, R106, 0x1 ;  /* 0x000000016a6a7836 */ /* 0x000fc40000000000 */
[----:B------:R-:W-:Y:S02]  /*45c0*/  VIADD R108, R108, 0x1 ;  /* 0x000000016c6c7836 */ /* 0x000fe40000000000 */
[----:B------:R-:W-:Y:S01]  /*45d0*/  IMAD.U32 R2, RZ, RZ, UR4 ;  /* 0x00000004ff027e24 */ /* 0x000fe2000f8e00ff */
[----:B---3--:R3:W-:Y:S04]  /*45e0*/  SYNCS.ARRIVE.TRANS64.ART0 RZ, [R3+URZ+0x90], R0 ;  /* 0x0000900003ff79a7 */ /* 0x0087e800085000ff */
[----:B------:R3:W-:Y:S01]  /*45f0*/  @!P0 STS [R119+0x37c00], R2 ;  /* 0x037c000277008388 */ /* 0x0007e20000000800 */
[----:B------:R-:W-:Y:S01]  /*4600*/  BAR.SYNC.DEFER_BLOCKING 0x2, 0x80 ;  /* 0x0082000000007b1d */ /* 0x000fe20000010000 */
[----:B------:R-:W-:-:S13]  /*4610*/  LOP3.LUT P0, RZ, R121, R102, RZ, 0xfc, !PT ;  /* 0x0000006679ff7212 */ /* 0x000fda000780fcff */
[----:B------:R-:W-:Y:S05]  /*4620*/  @P0 BRA `(.L_x_62) ;  /* 0x0000000000200947 */ /* 0x000fea0003800000 */
[----:B------:R-:W-:Y:S01]  /*4630*/  IMAD.U32 R87, RZ, RZ, UR7 ;  /* 0x00000007ff577e24 */ /* 0x000fe2000f8e00ff */
[----:B------:R-:W4:Y:S04]  /*4640*/  LDCU.64 UR4, c[0x0][0x740] ;  /* 0x0000e800ff0477ac */ /* 0x000f280008000a00 */
[----:B-1----:R-:W1:Y:S01]  /*4650*/  LDS.128 R4, [R87+0x37c00] ;  /* 0x037c000057047984 */ /* 0x002e620000000c00 */
[----:B---34-:R-:W-:-:S04]  /*4660*/  LEA R2, P0, R103, UR4, 0x2 ;  /* 0x0000000467027c11 */ /* 0x018fc8000f8010ff */
[----:B------:R-:W-:Y:S02]  /*4670*/  LEA.HI.X R3, R103, UR5, R86, 0x2, P0 ;  /* 0x0000000567037c11 */ /* 0x000fe400080f1456 */
[----:B-1----:R-:W-:-:S04]  /*4680*/  FMNMX3 R4, R4, RZ, R5, !PT ;  /* 0x000000ff04047276 */ /* 0x002fc80007800005 */
[----:B------:R-:W-:-:S05]  /*4690*/  FMNMX3 R7, R4, R6, R7, !PT ;  /* 0x0000000604077276 */ /* 0x000fca0007800007 */
[----:B------:R4:W-:Y:S02]  /*46a0*/  REDG.E.MAX.S32.STRONG.GPU desc[UR22][R2.64], R7 ;  /* 0x000000070200798e */ /* 0x0009e4000d12e316 */
.L_x_62:
[----:B------:R-:W-:Y:S05]  /*46b0*/  BSYNC.RECONVERGENT B0 ;  /* 0x0000000000007941 */ /* 0x000fea0003800200 */
.L_x_61:
[----:B--2---:R-:W-:Y:S02]  /*46c0*/  ISETP.NE.AND P0, PT, R91, 0x1, PT ;  /* 0x000000015b00780c */ /* 0x004fe40003f05270 */
[----:B------:R-:W-:Y:S02]  /*46d0*/  ISETP.NE.AND P1, PT, R108, 0x2, PT ;  /* 0x000000026c00780c */ /* 0x000fe40003f25270 */
[----:B------:R-:W-:Y:S02]  /*46e0*/  ISETP.NE.AND P2, PT, R106, 0x2, PT ;  /* 0x000000026a00780c */ /* 0x000fe40003f45270 */
[----:B------:R-:W-:Y:S02]  /*46f0*/  SEL R4, RZ, 0x1, P1 ;  /* 0x00000001ff047807 */ /* 0x000fe40000800000 */
[----:B---34-:R-:W-:Y:S02]  /*4700*/  SEL R2, RZ, 0x1, P2 ;  /* 0x00000001ff027807 */ /* 0x018fe40001000000 */
[----:B------:R-:W-:-:S02]  /*4710*/  LOP3.LUT R107, R107, R4, RZ, 0x3c, !PT ;  /* 0x000000046b6b7212 */ /* 0x000fc400078e3cff */
[----:B------:R-:W-:Y:S02]  /*4720*/  LOP3.LUT R105, R105, R2, RZ, 0x3c, !PT ;  /* 0x0000000269697212 */ /* 0x000fe400078e3cff */
[----:B------:R-:W-:Y:S02]  /*4730*/  SEL R108, R108, RZ, P1 ;  /* 0x000000ff6c6c7207 */ /* 0x000fe40000800000 */
[----:B------:R-:W-:Y:S01]  /*4740*/  SEL R106, R106, RZ, P2 ;  /* 0x000000ff6a6a7207 */ /* 0x000fe20001000000 */
[----:B------:R-:W-:Y:S06]  /*4750*/  @!P0 BRA `(.L_x_63) ;  /* 0xffffffe400d08947 */ /* 0x000fec000383ffff */
.L_x_51:
[----:B------:R-:W-:-:S13]  /*4760*/  ISETP.NE.AND P0, PT, R121, RZ, PT ;  /* 0x000000ff7900720c */ /* 0x000fda0003f05270 */
[----:B------:R-:W-:Y:S05]  /*4770*/  @P0 BRA `(.L_x_64) ;  /* 0x00000000001c0947 */ /* 0x000fea0003800000 */
[----:B------:R-:W3:Y:S01]  /*4780*/  S2UR UR4, SR_CgaCtaId ;  /* 0x00000000000479c3 */ /* 0x000ee20000008800 */
[----:B------:R-:W-:Y:S02]  /*4790*/  ELECT P1, URZ, PT ;  /* 0x0000000000ff782f */ /* 0x000fe40003820000 */
[----:B------:R-:W-:Y:S01]  /*47a0*/  MOV R2, 0x1 ;  /* 0x0000000100027802 */ /* 0x000fe20000000f00 */
[----:B------:R-:W-:-:S04]  /*47b0*/  UMOV UR5, 0x40 ;  /* 0x0000004000057882 */ /* 0x000fc80000000000 */
[----:B------:R-:W-:Y:S01]  /*47c0*/  UVIRTCOUNT.DEALLOC.SMPOOL 0x80 ;  /* 0x000000800000784c */ /* 0x000fe20000000000 */
[----:B---3--:R-:W-:-:S09]  /*47d0*/  ULEA UR4, UR4, UR5, 0x18 ;  /* 0x0000000504047291 */ /* 0x008fd2000f8ec0ff */
[----:B------:R3:W-:Y:S03]  /*47e0*/  @P1 STS.U8 [UR4], R2 ;  /* 0x00000002ff001988 */ /* 0x0007e60008000004 */
.L_x_64:
[----:B------:R-:W-:Y:S06]  /*47f0*/  BAR.SYNC.DEFER_BLOCKING 0x2, 0x80 ;  /* 0x0082000000007b1d */ /* 0x000fec0000010000 */
[----:B------:R-:W-:Y:S05]  /*4800*/  @P0 BRA `(.L_x_65) ;  /* 0x00000000009c0947 */ /* 0x000fea0003800000 */
[----:B------:R-:W4:Y:S01]  /*4810*/  S2UR UR5, SR_CgaCtaId ;  /* 0x00000000000579c3 */ /* 0x000f220000008800 */
[----:B------:R-:W-:Y:S01]  /*4820*/  NOP ;  /* 0x0000000000007918 */ /* 0x000fe20000000000 */
[----:B------:R-:W-:Y:S01]  /*4830*/  UMOV UR4, 0x50 ;  /* 0x0000005000047882 */ /* 0x000fe20000000000 */
[----:B------:R-:W-:Y:S01]  /*4840*/  LOP3.LUT R4, R120, 0xffff, RZ, 0xc0, !PT ;  /* 0x0000ffff78047812 */ /* 0x000fe200078ec0ff */
[----:B-12---:R-:W-:-:S03]  /*4850*/  IMAD.MOV.U32 R3, RZ, RZ, 0xffff ;  /* 0x0000ffffff037424 */ /* 0x006fc600078e00ff */
[----:B------:R-:W-:-:S04]  /*4860*/  SHF.R.U32.HI R4, RZ, 0x5, R4 ;  /* 0x00000005ff047819 */ /* 0x000fc80000011604 */
[----:B------:R-:W-:Y:S01]  /*4870*/  SHF.L.U32 R3, R3, R4, RZ ;  /* 0x0000000403037219 */ /* 0x000fe200000006ff */
[----:B------:R-:W-:-:S05]  /*4880*/  VIADD R5, R4, 0x10 ;  /* 0x0000001004057836 */ /* 0x000fca0000000000 */
[----:B------:R-:W-:Y:S01]  /*4890*/  SHF.L.U32 R0, R0, R5, RZ ;  /* 0x0000000500007219 */ /* 0x000fe200000006ff */
[----:B----4-:R-:W-:-:S03]  /*48a0*/  ULEA UR5, UR5, UR4, 0x18 ;  /* 0x0000000405057291 */ /* 0x010fc6000f8ec0ff */
[----:B------:R-:W-:-:S04]  /*48b0*/  LOP3.LUT R5, R0, R3, RZ, 0xfc, !PT ;  /* 0x0000000300057212 */ /* 0x000fc800078efcff */
[C---:B------:R-:W-:Y:S02]  /*48c0*/  LOP3.LUT R3, R5.reuse, 0xffff, RZ, 0xc0, !PT ;  /* 0x0000ffff05037812 */ /* 0x040fe400078ec0ff */
[----:B---3--:R-:W1:Y:S02]  /*48d0*/  LDS R2, [UR5] ;  /* 0x00000005ff027984 */ /* 0x008e640008000800 */
[----:B-1----:R-:W-:-:S04]  /*48e0*/  LOP3.LUT R0, R5, 0xffff, R2, 0x80, !PT ;  /* 0x0000ffff05007812 */ /* 0x002fc800078e8002 */
[----:B------:R-:W-:-:S13]  /*48f0*/  ISETP.NE.AND P0, PT, R0, R3, PT ;  /* 0x000000030000720c */ /* 0x000fda0003f05270 */
[----:B------:R-:W-:Y:S05]  /*4900*/  @P0 BRA `(.L_x_66) ;  /* 0x0000000000500947 */ /* 0x000fea0003800000 */
[----:B------:R-:W-:Y:S02]  /*4910*/  SHF.R.U32.HI R0, RZ, 0x10, R2 ;  /* 0x00000010ff007819 */ /* 0x000fe40000011602 */
[----:B------:R-:W-:-:S04]  /*4920*/  SHF.R.U32.HI R3, RZ, 0x10, R5 ;  /* 0x00000010ff037819 */ /* 0x000fc80000011605 */
[----:B------:R-:W-:-:S04]  /*4930*/  LOP3.LUT R0, R0, R3, RZ, 0xc0, !PT ;  /* 0x0000000300007212 */ /* 0x000fc800078ec0ff */
[----:B------:R-:W-:-:S13]  /*4940*/  ISETP.NE.AND P0, PT, R0, R3, PT ;  /* 0x000000030000720c */ /* 0x000fda0003f05270 */
[----:B------:R-:W-:Y:S05]  /*4950*/  @P0 BRA `(.L_x_67) ;  /* 0x0000000000300947 */ /* 0x000fea0003800000 */
[----:B------:R-:W-:Y:S01]  /*4960*/  R2UR UR8, R5 ;  /* 0x00000000050872ca */ /* 0x000fe200000e0000 */
[----:B------:R-:W1:Y:S01]  /*4970*/  S2R R2, SR_LANEID ;  /* 0x0000000000027919 */ /* 0x000e620000000000 */
[----:B------:R-:W-:Y:S02]  /*4980*/  VOTEU.ANY UR6, UPT, PT ;  /* 0x0000000000067886 */ /* 0x000fe400038e0100 */
[----:B------:R-:W-:-:S09]  /*4990*/  UFLO.U32 UR6, UR6 ;  /* 0x00000006000672bd */ /* 0x000fd200080e0000 */
[----:B------:R-:W-:-:S06]  /*49a0*/  ULOP3.LUT UR8, URZ, UR8, URZ, 0x33, !UPT ;  /* 0x00000008ff087292 */ /* 0x000fcc000f8e33ff */
[----:B------:R-:W-:-:S04]  /*49b0*/  IMAD.U32 R0, RZ, RZ, UR8 ;  /* 0x00000008ff007e24 */ /* 0x000fc8000f8e00ff */
[----:B------:R-:W2:Y:S02]  /*49c0*/  REDUX UR4, R0 ;  /* 0x00000000000473c4 */ /* 0x000ea40000000000 */
[----:B------:R3:W-:Y:S01]  /*49d0*/  UTCATOMSWS.AND URZ, UR8 ;  /* 0x0000000800ff79e3 */ /* 0x0007e20008000000 */
[----:B-1----:R-:W-:Y:S01]  /*49e0*/  ISETP.EQ.U32.AND P0, PT, R2, UR6, PT ;  /* 0x0000000602007c0c */ /* 0x002fe2000bf02070 */
[----:B--2---:R-:W-:-:S12]  /*49f0*/  IMAD.U32 R2, RZ, RZ, UR4 ;  /* 0x00000004ff027e24 */ /* 0x004fd8000f8e00ff */
[----:B------:R3:W-:Y:S01]  /*4a00*/  @P0 ATOMS.AND RZ, [UR5], R2 ;  /* 0x00000002ffff098c */ /* 0x0007e2000a800005 */
[----:B------:R-:W-:Y:S05]  /*4a10*/  BRA `(.L_x_68) ;  /* 0x0000000000147947 */ /* 0x000fea0003800000 */
.L_x_67:
[----:B------:R-:W-:Y:S02]  /*4a20*/  MOV R2, 0x4a40 ;  /* 0x00004a4000027802 */ /* 0x000fe40000000f00 */
[----:B------:R-:W-:Y:S05]  /*4a30*/  CALL.REL.NOINC `($__internal_0_$__cuda_sm10x_tcgen05_guardrail_trap_col_being_dealloced_not_returned_by_alloc) ;  /* 0x0000000400a47944 */ /* 0x000fea0003c00000 */
[----:B------:R-:W-:Y:S05]  /*4a40*/  BRA `(.L_x_68) ;  /* 0x0000000000087947 */ /* 0x000fea0003800000 */
.L_x_66:
[----:B------:R-:W-:Y:S02]  /*4a50*/  MOV R2, 0x4a70 ;  /* 0x00004a7000027802 */ /* 0x000fe40000000f00 */
[----:B------:R-:W-:Y:S05]  /*4a60*/  CALL.REL.NOINC `($__internal_2_$__cuda_sm10x_tcgen05_guardrail_trap_unallocated_columns_being_dealloced) ;  /* 0x0000000400b07944 */ /* 0x000fea0003c00000 */
.L_x_68:
[----:B------:R-:W-:Y:S01]  /*4a70*/  NOP ;  /* 0x0000000000007918 */ /* 0x000fe20000000000 */
.L_x_65:
[----:B------:R-:W-:-:S04]  /*4a80*/  DEPBAR.LE SB0, 0x0 ;  /* 0x000080000000791a */ /* 0x000fc80000000000 */
[----:B------:R-:W-:-:S04]  /*4a90*/  DEPBAR.LE SB0, 0x0 ;  /* 0x000080000000791a */ /* 0x000fc80000000000 */
[----:B---3--:R-:W-:Y:S05]  /*4aa0*/  EXIT ;  /* 0x000000000000794d */ /* 0x008fea0003800000 */
.L_x_21:
[----:B------:R-:W-:-:S07]  /*4ab0*/  MOV R20, R21 ;  /* 0x0000001500147202 */ /* 0x000fce0000000f00 */
.L_x_69:
[----:B----4-:R4:W3:Y:S02]  /*4ac0*/  SYNCS.PHASECHK.TRANS64.TRYWAIT P0, [R14+URZ+0x90], R21 ;  /* 0x000090150e0075a7 */ /* 0x0108e400080011ff */
[----:B---3--:R-:W-:Y:S05]  /*4ad0*/  @!P0 NANOSLEEP.SYNCS 0x989680 ;  /* 0x009896800000895d */ /* 0x008fea0003900000 */
[----:B------:R-:W3:Y:S02]  /*4ae0*/  @!P0 SYNCS.PHASECHK.TRANS64 P0, [R14+URZ+0x90], R21 ;  /* 0x000090150e0085a7 */ /* 0x000ee400080010ff */
[----:B---3--:R-:W-:Y:S05]  /*4af0*/  @!P0 BRA `(.L_x_69) ;  /* 0xfffffffc00f08947 */ /* 0x008fea000383ffff */
[----:B------:R-:W-:Y:S05]  /*4b00*/  BRA `(.L_x_70) ;  /* 0xffffffc400047947 */ /* 0x000fea000383ffff */
.L_x_23:
[----:B------:R-:W-:-:S07]  /*4b10*/  MOV R7, R6 ;  /* 0x0000000600077202 */ /* 0x000fce0000000f00 */
.L_x_71:
[----:B--2---:R2:W3:Y:S02]  /*4b20*/  SYNCS.PHASECHK.TRANS64.TRYWAIT P0, [R2+URZ+0x90], R7 ;  /* 0x00009007020075a7 */ /* 0x0044e400080011ff */
[----:B---3--:R-:W-:Y:S05]  /*4b30*/  @!P0 NANOSLEEP.SYNCS 0x989680 ;  /* 0x009896800000895d */ /* 0x008fea0003900000 */
[----:B------:R-:W3:Y:S02]  /*4b40*/  @!P0 SYNCS.PHASECHK.TRANS64 P0, [R2+URZ+0x90], R7 ;  /* 0x00009007020085a7 */ /* 0x000ee400080010ff */
[----:B---3--:R-:W-:Y:S05]  /*4b50*/  @!P0 BRA `(.L_x_71) ;  /* 0xfffffffc00f08947 */ /* 0x008fea000383ffff */
[----:B------:R-:W-:Y:S05]  /*4b60*/  BRA `(.L_x_72) ;  /* 0xffffffc400b07947 */ /* 0x000fea000383ffff */
.L_x_24:
[----:B------:R-:W-:-:S07]  /*4b70*/  MOV R9, R8 ;  /* 0x0000000800097202 */ /* 0x000fce0000000f00 */
.L_x_73:
[----:B--2---:R2:W3:Y:S02]  /*4b80*/  SYNCS.PHASECHK.TRANS64.TRYWAIT P0, [R3+URZ+0x90], R9 ;  /* 0x00009009030075a7 */ /* 0x0044e400080011ff */
[----:B---3--:R-:W-:Y:S05]  /*4b90*/  @!P0 NANOSLEEP.SYNCS 0x989680 ;  /* 0x009896800000895d */ /* 0x008fea0003900000 */
[----:B------:R-:W3:Y:S02]  /*4ba0*/  @!P0 SYNCS.PHASECHK.TRANS64 P0, [R3+URZ+0x90], R9 ;  /* 0x00009009030085a7 */ /* 0x000ee400080010ff */
[----:B---3--:R-:W-:Y:S05]  /*4bb0*/  @!P0 BRA `(.L_x_73) ;  /* 0xfffffffc00f08947 */ /* 0x008fea000383ffff */
[----:B------:R-:W-:Y:S05]  /*4bc0*/  BRA `(.L_x_16) ;  /* 0xffffffc400e47947 */ /* 0x000fea000383ffff */
.L_x_26:
[----:B------:R-:W-:-:S07]  /*4bd0*/  MOV R0, UR32 ;  /* 0x0000002000007c02 */ /* 0x000fce0008000f00 */
.L_x_74:
[----:B---3--:R3:W4:Y:S02]  /*4be0*/  SYNCS.PHASECHK.TRANS64.TRYWAIT P0, [R0+URZ+0x80], RZ ;  /* 0x000080ff000075a7 */ /* 0x00872400080011ff */
[----:B----4-:R-:W-:Y:S05]  /*4bf0*/  @!P0 NANOSLEEP.SYNCS 0x989680 ;  /* 0x009896800000895d */ /* 0x010fea0003900000 */
[----:B------:R-:W4:Y:S02]  /*4c00*/  @!P0 SYNCS.PHASECHK.TRANS64 P0, [R0+URZ+0x80], RZ ;  /* 0x000080ff000085a7 */ /* 0x000f2400080010ff */
[----:B----4-:R-:W-:Y:S05]  /*4c10*/  @!P0 BRA `(.L_x_74) ;  /* 0xfffffffc00f08947 */ /* 0x010fea000383ffff */
[----:B------:R-:W-:Y:S05]  /*4c20*/  BRA `(.L_x_75) ;  /* 0xffffffc400e47947 */ /* 0x000fea000383ffff */
.L_x_29:
[----:B------:R-:W-:Y:S02]  /*4c30*/  MOV R6, UR9 ;  /* 0x0000000900067c02 */ /* 0x000fe40008000f00 */
[----:B------:R-:W-:Y:S02]  /*4c40*/  MOV R7, UR9 ;  /* 0x0000000900077c02 */ /* 0x000fe40008000f00 */
[----:B------:R-:W-:-:S07]  /*4c50*/  MOV R3, UR5 ;  /* 0x0000000500037c02 */ /* 0x000fce0008000f00 */
.L_x_76:
[----:B--2---:R2:W3:Y:S02]  /*4c60*/  SYNCS.PHASECHK.TRANS64.TRYWAIT P0, [R3+URZ+0x30], R7 ;  /* 0x00003007030075a7 */ /* 0x0044e400080011ff */
[----:B---3--:R-:W-:Y:S05]  /*4c70*/  @!P0 NANOSLEEP.SYNCS 0x989680 ;  /* 0x009896800000895d */ /* 0x008fea0003900000 */
[----:B------:R-:W3:Y:S02]  /*4c80*/  @!P0 SYNCS.PHASECHK.TRANS64 P0, [R3+URZ+0x30], R7 ;  /* 0x00003007030085a7 */ /* 0x000ee400080010ff */
[----:B---3--:R-:W-:Y:S05]  /*4c90*/  @!P0 BRA `(.L_x_76) ;  /* 0xfffffffc00f08947 */ /* 0x008fea000383ffff */
[----:B------:R-:W-:Y:S05]  /*4ca0*/  BRA `(.L_x_28) ;  /* 0xffffffc800ac7947 */ /* 0x000fea000383ffff */
.L_x_31:
[----:B------:R-:W-:-:S07]  /*4cb0*/  MOV R5, R4 ;  /* 0x0000000400057202 */ /* 0x000fce0000000f00 */
.L_x_77:
[----:B---3--:R3:W4:Y:S02]  /*4cc0*/  SYNCS.PHASECHK.TRANS64.TRYWAIT P0, [R3+URZ+0x80], R5 ;  /* 0x00008005030075a7 */ /* 0x00872400080011ff */
[----:B----4-:R-:W-:Y:S05]  /*4cd0*/  @!P0 NANOSLEEP.SYNCS 0x989680 ;  /* 0x009896800000895d */ /* 0x010fea0003900000 */
[----:B------:R-:W4:Y:S02]  /*4ce0*/  @!P0 SYNCS.PHASECHK.TRANS64 P0, [R3+URZ+0x80], R5 ;  /* 0x00008005030085a7 */ /* 0x000f2400080010ff */
[----:B----4-:R-:W-:Y:S05]  /*4cf0*/  @!P0 BRA `(.L_x_77) ;  /* 0xfffffffc00f08947 */ /* 0x010fea000383ffff */
[----:B------:R-:W-:Y:S05]  /*4d00*/  BRA `(.L_x_78) ;  /* 0xffffffc800fc7947 */ /* 0x000fea000383ffff */
.L_x_33:
[----:B------:R-:W-:Y:S02]  /*4d10*/  MOV R2, UR4 ;  /* 0x0000000400027c02 */ /* 0x000fe40008000f00 */
[----:B--2---:R-:W-:Y:S02]  /*4d20*/  MOV R3, UR4 ;  /* 0x0000000400037c02 */ /* 0x004fe40008000f00 */
[----:B------:R-:W-:-:S07]  /*4d30*/  MOV R0, UR5 ;  /* 0x0000000500007c02 */ /* 0x000fce0008000f00 */
.L_x_79:
[----:B--2---:R2:W3:Y:S02]  /*4d40*/  SYNCS.PHASECHK.TRANS64.TRYWAIT P0, [R0+URZ+0x30], R3 ;  /* 0x00003003000075a7 */ /* 0x0044e400080011ff */
[----:B---3--:R-:W-:Y:S05]  /*4d50*/  @!P0 NANOSLEEP.SYNCS 0x989680 ;  /* 0x009896800000895d */ /* 0x008fea0003900000 */
[----:B------:R-:W3:Y:S02]  /*4d60*/  @!P0 SYNCS.PHASECHK.TRANS64 P0, [R0+URZ+0x30], R3 ;  /* 0x00003003000085a7 */ /* 0x000ee400080010ff */
[----:B---3--:R-:W-:Y:S05]  /*4d70*/  @!P0 BRA `(.L_x_79) ;  /* 0xfffffffc00f08947 */ /* 0x008fea000383ffff */
[----:B------:R-:W-:Y:S05]  /*4d80*/  BRA `(.L_x_80) ;  /* 0xffffffcc007c7947 */ /* 0x000fea000383ffff */
.L_x_35:
[----:B---3--:R-:W-:-:S07]  /*4d90*/  MOV R0, UR12 ;  /* 0x0000000c00007c02 */ /* 0x008fce0008000f00 */
.L_x_81:
[----:B---3--:R3:W4:Y:S02]  /*4da0*/  SYNCS.PHASECHK.TRANS64.TRYWAIT P0, [R0+URZ+0x80], RZ ;  /* 0x000080ff000075a7 */ /* 0x00872400080011ff */
[----:B----4-:R-:W-:Y:S05]  /*4db0*/  @!P0 NANOSLEEP.SYNCS 0x989680 ;  /* 0x009896800000895d */ /* 0x010fea0003900000 */
[----:B------:R-:W4:Y:S02]  /*4dc0*/  @!P0 SYNCS.PHASECHK.TRANS64 P0, [R0+URZ+0x80], RZ ;  /* 0x000080ff000085a7 */ /* 0x000f2400080010ff */
[----:B----4-:R-:W-:Y:S05]  /*4dd0*/  @!P0 BRA `(.L_x_81) ;  /* 0xfffffffc00f08947 */ /* 0x010fea000383ffff */
[----:B------:R-:W-:Y:S05]  /*4de0*/  BRA `(.L_x_82) ;  /* 0xffffffcc00947947 */ /* 0x000fea000383ffff */
.L_x_38:
[----:B------:R-:W-:Y:S02]  /*4df0*/  MOV R2, UR18 ;  /* 0x0000001200027c02 */ /* 0x000fe40008000f00 */
[-C--:B------:R-:W-:Y:S02]  /*4e00*/  MOV R8, R3.reuse ;  /* 0x0000000300087202 */ /* 0x080fe40000000f00 */
[----:B------:R-:W-:-:S07]  /*4e10*/  MOV R9, R3 ;  /* 0x0000000300097202 */ /* 0x000fce0000000f00 */
.L_x_83:
[----:B--2---:R2:W3:Y:S02]  /*4e20*/  SYNCS.PHASECHK.TRANS64.TRYWAIT P0, [R2+URZ+0x70], R9 ;  /* 0x00007009020075a7 */ /* 0x0044e400080011ff */
[----:B---3--:R-:W-:Y:S05]  /*4e30*/  @!P0 NANOSLEEP.SYNCS 0x989680 ;  /* 0x009896800000895d */ /* 0x008fea0003900000 */
[----:B------:R-:W3:Y:S02]  /*4e40*/  @!P0 SYNCS.PHASECHK.TRANS64 P0, [R2+URZ+0x70], R9 ;  /* 0x00007009020085a7 */ /* 0x000ee400080010ff */
[----:B---3--:R-:W-:Y:S05]  /*4e50*/  @!P0 BRA `(.L_x_83) ;  /* 0xfffffffc00f08947 */ /* 0x008fea000383ffff */
[----:B------:R-:W-:Y:S05]  /*4e60*/  BRA `(.L_x_37) ;  /* 0xffffffd000c07947 */ /* 0x000fea000383ffff */
.L_x_40:
[----:B------:R-:W-:Y:S02]  /*4e70*/  MOV R8, UR25 ;  /* 0x0000001900087c02 */ /* 0x000fe40008000f00 */
[----:B------:R-:W-:Y:S02]  /*4e80*/  MOV R9, UR25 ;  /* 0x0000001900097c02 */ /* 0x000fe40008000f00 */
[----:B------:R-:W-:Y:S07]  /*4e90*/  MOV R2, UR13 ;  /* 0x0000000d00027c02 */ /* 0x000fee0008000f00 */
.L_x_84:
[----:B--2---:R2:W3:Y:S02]  /*4ea0*/  SYNCS.PHASECHK.TRANS64.TRYWAIT P1, [R2+URZ], R9 ;  /* 0x00000009020075a7 */ /* 0x0044e400080211ff */
[----:B---3--:R-:W-:Y:S05]  /*4eb0*/  @!P1 NANOSLEEP.SYNCS 0x989680 ;  /* 0x009896800000995d */ /* 0x008fea0003900000 */
[----:B------:R-:W3:Y:S02]  /*4ec0*/  @!P1 SYNCS.PHASECHK.TRANS64 P1, [R2+URZ], R9 ;  /* 0x00000009020095a7 */ /* 0x000ee400080210ff */
[----:B---3--:R-:W-:Y:S05]  /*4ed0*/  @!P1 BRA `(.L_x_84) ;  /* 0xfffffffc00f09947 */ /* 0x008fea000383ffff */
[----:B------:R-:W-:Y:S05]  /*4ee0*/  BRA `(.L_x_39) ;  /* 0xffffffd400347947 */ /* 0x000fea000383ffff */
.L_x_42:
[-C--:B------:R-:W-:Y:S02]  /*4ef0*/  MOV R8, R2.reuse ;  /* 0x0000000200087202 */ /* 0x080fe40000000f00 */
[----:B------:R-:W-:-:S07]  /*4f00*/  MOV R9, R2 ;  /* 0x0000000200097202 */ /* 0x000fce0000000f00 */
.L_x_85:
[----:B--2---:R2:W3:Y:S02]  /*4f10*/  SYNCS.PHASECHK.TRANS64.TRYWAIT P0, [R3+URZ+0x80], R9 ;  /* 0x00008009030075a7 */ /* 0x0044e400080011ff */
[----:B---3--:R-:W-:Y:S05]  /*4f20*/  @!P0 NANOSLEEP.SYNCS 0x989680 ;  /* 0x009896800000895d */ /* 0x008fea0003900000 */
[----:B------:R-:W3:Y:S02]  /*4f30*/  @!P0 SYNCS.PHASECHK.TRANS64 P0, [R3+URZ+0x80], R9 ;  /* 0x00008009030085a7 */ /* 0x000ee400080010ff */
[----:B---3--:R-:W-:Y:S05]  /*4f40*/  @!P0 BRA `(.L_x_85) ;  /* 0xfffffffc00f08947 */ /* 0x008fea000383ffff */
[----:B------:R-:W-:Y:S05]  /*4f50*/  BRA `(.L_x_86) ;  /* 0xffffffd400b47947 */ /* 0x000fea000383ffff */
.L_x_44:
[----:B------:R-:W-:-:S07]  /*4f60*/  MOV R5, R4 ;  /* 0x0000000400057202 */ /* 0x000fce0000000f00 */
.L_x_87:
[----:B---3--:R3:W4:Y:S02]  /*4f70*/  SYNCS.PHASECHK.TRANS64.TRYWAIT P0, [R2+URZ+0x70], R5 ;  /* 0x00007005020075a7 */ /* 0x00872400080011ff */
[----:B----4-:R-:W-:Y:S05]  /*4f80*/  @!P0 NANOSLEEP.SYNCS 0x989680 ;  /* 0x009896800000895d */ /* 0x010fea0003900000 */
[----:B------:R-:W4:Y:S02]  /*4f90*/  @!P0 SYNCS.PHASECHK.TRANS64 P0, [R2+URZ+0x70], R5 ;  /* 0x00007005020085a7 */ /* 0x000f2400080010ff */
[----:B----4-:R-:W-:Y:S05]  /*4fa0*/  @!P0 BRA `(.L_x_87) ;  /* 0xfffffffc00f08947 */ /* 0x010fea000383ffff */
[----:B------:R-:W-:Y:S05]  /*4fb0*/  BRA `(.L_x_34) ;  /* 0xffffffd400fc7947 */ /* 0x000fea000383ffff */
.L_x_50:
[----:B-1----:R1:W4:Y:S02]  /*4fc0*/  SYNCS.PHASECHK.TRANS64.TRYWAIT P0, [R87+URZ+0x80], RZ ;  /* 0x000080ff570075a7 */ /* 0x00232400080011ff */
[----:B----4-:R-:W-:Y:S05]  /*4fd0*/  @!P0 NANOSLEEP.SYNCS 0x989680 ;  /* 0x009896800000895d */ /* 0x010fea0003900000 */
[----:B------:R-:W4:Y:S02]  /*4fe0*/  @!P0 SYNCS.PHASECHK.TRANS64 P0, [R87+URZ+0x80], RZ ;  /* 0x000080ff570085a7 */ /* 0x000f2400080010ff */
[----:B----4-:R-:W-:Y:S05]  /*4ff0*/  @!P0 BRA `(.L_x_50) ;  /* 0xfffffffc00f08947 */ /* 0x010fea000383ffff */
[----:B------:R-:W-:Y:S05]  /*5000*/  BRA `(.L_x_88) ;  /* 0xffffffd800d07947 */ /* 0x000fea000383ffff */
.L_x_52:
[----:B------:R-:W-:-:S07]  /*5010*/  MOV R3, R2 ;  /* 0x0000000200037202 */ /* 0x000fce0000000f00 */
.L_x_89:
[----:B-1----:R1:W2:Y:S02]  /*5020*/  SYNCS.PHASECHK.TRANS64.TRYWAIT P1, [R123+URZ+0x60], R3 ;  /* 0x000060037b0075a7 */ /* 0x0022a400080211ff */
[----:B--2---:R-:W-:Y:S05]  /*5030*/  @!P1 NANOSLEEP.SYNCS 0x989680 ;  /* 0x009896800000995d */ /* 0x004fea0003900000 */
[----:B------:R-:W2:Y:S02]  /*5040*/  @!P1 SYNCS.PHASECHK.TRANS64 P1, [R123+URZ+0x60], R3 ;  /* 0x000060037b0095a7 */ /* 0x000ea400080210ff */
[----:B--2---:R-:W-:Y:S05]  /*5050*/  @!P1 BRA `(.L_x_89) ;  /* 0xfffffffc00f09947 */ /* 0x004fea000383ffff */
[----:B------:R-:W-:Y:S05]  /*5060*/  BRA `(.L_x_90) ;  /* 0xffffffdc00c47947 */ /* 0x000fea000383ffff */
.L_x_60:
[----:B------:R-:W-:-:S07]  /*5070*/  MOV R5, R4 ;  /* 0x0000000400057202 */ /* 0x000fce0000000f00 */
.L_x_91:
[----:B-1----:R1:W2:Y:S02]  /*5080*/  SYNCS.PHASECHK.TRANS64.TRYWAIT P0, [R3+URZ+0x80], R5 ;  /* 0x00008005030075a7 */ /* 0x0022a400080011ff */
[----:B--2---:R-:W-:Y:S05]  /*5090*/  @!P0 NANOSLEEP.SYNCS 0x989680 ;  /* 0x009896800000895d */ /* 0x004fea0003900000 */
[----:B------:R-:W2:Y:S02]  /*50a0*/  @!P0 SYNCS.PHASECHK.TRANS64 P0, [R3+URZ+0x80], R5 ;  /* 0x00008005030085a7 */ /* 0x000ea400080010ff */
[----:B--2---:R-:W-:Y:S05]  /*50b0*/  @!P0 BRA `(.L_x_91) ;  /* 0xfffffffc00f08947 */ /* 0x004fea000383ffff */
[----:B------:R-:W-:Y:S05]  /*50c0*/  BRA `(.L_x_92) ;  /* 0xfffffff4001c7947 */ /* 0x000fea000383ffff */
        .weak           $__internal_0_$__cuda_sm10x_tcgen05_guardrail_trap_col_being_dealloced_not_returned_by_alloc
        .type           $__internal_0_$__cuda_sm10x_tcgen05_guardrail_trap_col_being_dealloced_not_returned_by_alloc,@function
        .size           $__internal_0_$__cuda_sm10x_tcgen05_guardrail_trap_col_being_dealloced_not_returned_by_alloc,($__internal_1_$__cuda_sm10x_tcgen05_guardrail_trap_phase_invalid_during_alloc - $__internal_0_$__cuda_sm10x_tcgen05_guardrail_trap_col_being_dealloced_not_returned_by_alloc)
$__internal_0_$__cuda_sm10x_tcgen05_guardrail_trap_col_being_dealloced_not_returned_by_alloc:
[----:B------:R-:W-:Y:S05]  /*50d0*/  BPT.TRAP 0x1 ;  /* 0x000000040000795c */ /* 0x000fea0000300000 */
[----:B------:R-:W-:-:S04]  /*50e0*/  HFMA2 R3, -RZ, RZ, 0, 0 ;  /* 0x00000000ff037431 */ /* 0x000fc800000001ff */
[----:B------:R-:W-:Y:S05]  /*50f0*/  RET.REL.NODEC R2 `(kernel_cutlass_kernel_cudnngrouped_gemmgrouped_gemm_swiglugrouped_gemm_swiglu_quantBlockScaledContiguousGroupedGemmKernel_object_at__TiledMMA_ThrLayoutVMNK11110000_PermutationMNK____MMAAt_0) ;  /* 0xffffffac02c07950 */ /* 0x000fea0003c3ffff */
        .weak           $__internal_1_$__cuda_sm10x_tcgen05_guardrail_trap_phase_invalid_during_alloc
        .type           $__internal_1_$__cuda_sm10x_tcgen05_guardrail_trap_phase_invalid_during_alloc,@function
        .size           $__internal_1_$__cuda_sm10x_tcgen05_guardrail_trap_phase_invalid_during_alloc,($__internal_2_$__cuda_sm10x_tcgen05_guardrail_trap_unallocated_columns_being_dealloced - $__internal_1_$__cuda_sm10x_tcgen05_guardrail_trap_phase_invalid_during_alloc)
$__internal_1_$__cuda_sm10x_tcgen05_guardrail_trap_phase_invalid_during_alloc:
[----:B------:R-:W-:Y:S05]  /*5100*/  BPT.TRAP 0x1 ;  /* 0x000000040000795c */ /* 0x000fea0000300000 */
[----:B------:R-:W-:-:S04]  /*5110*/  MOV R3, 0x0 ;  /* 0x0000000000037802 */ /* 0x000fc80000000f00 */
[----:B------:R-:W-:Y:S05]  /*5120*/  RET.REL.NODEC R2 `(kernel_cutlass_kernel_cudnngrouped_gemmgrouped_gemm_swiglugrouped_gemm_swiglu_quantBlockScaledContiguousGroupedGemmKernel_object_at__TiledMMA_ThrLayoutVMNK11110000_PermutationMNK____MMAAt_0) ;  /* 0xffffffac02b47950 */ /* 0x000fea0003c3ffff */
        .weak           $__internal_2_$__cuda_sm10x_tcgen05_guardrail_trap_unallocated_columns_being_dealloced
        .type           $__internal_2_$__cuda_sm10x_tcgen05_guardrail_trap_unallocated_columns_being_dealloced,@function
        .size           $__internal_2_$__cuda_sm10x_tcgen05_guardrail_trap_unallocated_columns_being_dealloced,(.L_x_96 - $__internal_2_$__cuda_sm10x_tcgen05_guardrail_trap_unallocated_columns_being_dealloced)
$__internal_2_$__cuda_sm10x_tcgen05_guardrail_trap_unallocated_columns_being_dealloced:
[----:B------:R-:W-:Y:S05]  /*5130*/  BPT.TRAP 0x1 ;  /* 0x000000040000795c */ /* 0x000fea0000300000 */
[----:B------:R-:W-:-:S04]  /*5140*/  HFMA2 R3, -RZ, RZ, 0, 0 ;  /* 0x00000000ff037431 */ /* 0x000fc800000001ff */
[----:B------:R-:W-:Y:S05]  /*5150*/  RET.REL.NODEC R2 `(kernel_cutlass_kernel_cudnngrouped_gemmgrouped_gemm_swiglugrouped_gemm_swiglu_quantBlockScaledContiguousGroupedGemmKernel_object_at__TiledMMA_ThrLayoutVMNK11110000_PermutationMNK____MMAAt_0) ;  /* 0xffffffac02a87950 */ /* 0x000fea0003c3ffff */
.L_x_93:
[----:B------:R-:W-:-:S00]  /*5160*/  BRA `(.L_x_93) ;  /* 0xfffffffc00fc7947 */ /* 0x000fc0000383ffff */
[----:B------:R-:W-:-:S00]  /*5170*/  NOP ;  /* 0x0000000000007918 */ /* 0x000fc00000000000 */
        /* <DEDUP_REMOVED lines=8> */
.L_x_96:


//--------------------- .nv.shared.kernel_cutlass_kernel_cudnngrouped_gemmgrouped_gemm_swiglugrouped_gemm_swiglu_quantBlockScaledContiguousGroupedGemmKernel_object_at__TiledMMA_ThrLayoutVMNK11110000_PermutationMNK____MMAAt_0 --------------------------
	.section	.nv.shared.kernel_cutlass_kernel_cudnngrouped_gemmgrouped_gemm_swiglugrouped_gemm_swiglu_quantBlockScaledContiguousGroupedGemmKernel_object_at__TiledMMA_ThrLayoutVMNK11110000_PermutationMNK____MMAAt_0,"aw",@nobits
	.sectionflags	@""
	.align	1024
	.zero		1024


//--------------------- .nv.shared.reserved.0     --------------------------
	.section	.nv.shared.reserved.0,"aw",@nobits
	.align	8
	.weak		__nv_reservedSMEM_offset_0_alias
	.size		__nv_reservedSMEM_offset_0_alias, 0, 64
	.other		__nv_reservedSMEM_offset_0_alias,@"STO_CUDA_RESERVED_SHARED STV_DEFAULT"
__nv_reservedSMEM_offset_0_alias:
	.zero		0
.nv.shared.reserved.0:
	.zero		64
	.weak		__nv_reservedSMEM_allocation_phase
	.type		__nv_reservedSMEM_allocation_phase,@object
	.size		__nv_reservedSMEM_allocation_phase,(.L_0 - __nv_reservedSMEM_allocation_phase)
__nv_reservedSMEM_allocation_phase:
	.zero		1
.L_0:
	.zero		7
	.weak		__nv_reservedSMEM_devtool_atexit_pc
	.type		__nv_reservedSMEM_devtool_atexit_pc,@object
	.size		__nv_reservedSMEM_devtool_atexit_pc,(__nv_reservedSMEM_allocation_mask - __nv_reservedSMEM_devtool_atexit_pc)
__nv_reservedSMEM_devtool_atexit_pc:
	.zero		8
	.weak		__nv_reservedSMEM_allocation_mask
	.type		__nv_reservedSMEM_allocation_mask,@object
	.size		__nv_reservedSMEM_allocation_mask,(.L_2 - __nv_reservedSMEM_allocation_mask)
__nv_reservedSMEM_allocation_mask:
	.zero		4
.L_2:


//--------------------- .nv.constant0.kernel_cutlass_kernel_cudnngrouped_gemmgrouped_gemm_swiglugrouped_gemm_swiglu_quantBlockScaledContiguousGroupedGemmKernel_object_at__TiledMMA_ThrLayoutVMNK11110000_PermutationMNK____MMAAt_0 --------------------------
	.section	.nv.constant0.kernel_cutlass_kernel_cudnngrouped_gemmgrouped_gemm_swiglugrouped_gemm_swiglu_quantBlockScaledContiguousGroupedGemmKernel_object_at__TiledMMA_ThrLayoutVMNK11110000_PermutationMNK____MMAAt_0,"a",@progbits
	.sectionflags	@""
	.align	4
.nv.constant0.kernel_cutlass_kernel_cudnngrouped_gemmgrouped_gemm_swiglugrouped_gemm_swiglu_quantBlockScaledContiguousGroupedGemmKernel_object_at__TiledMMA_ThrLayoutVMNK11110000_PermutationMNK____MMAAt_0:
	.zero		1924


//--------------------- SYMBOLS --------------------------

	.type		.nv.reservedSmem.offset0,@object
	.size		.nv.reservedSmem.offset0,0x4
	.type		.nv.reservedSmem.cap,@object
	.size		.nv.reservedSmem.cap,0x4
